//
// Generated by NVIDIA NVVM Compiler
//
// Compiler Build ID: CL-36424714
// Cuda compilation tools, release 13.0, V13.0.88
// Based on NVVM 20.0.0
//

.version 9.0
.target sm_100
.address_size 64

	// .globl	_Z14gpu_matrixNormPiS_i

.visible .entry _Z14gpu_matrixNormPiS_i(
	.param .u64 .ptr .align 1 _Z14gpu_matrixNormPiS_i_param_0,
	.param .u64 .ptr .align 1 _Z14gpu_matrixNormPiS_i_param_1,
	.param .u32 _Z14gpu_matrixNormPiS_i_param_2
)
{
	.reg .pred 	%p<66>;
	.reg .b32 	%r<234>;
	.reg .b32 	%f<342>;
	.reg .b64 	%rd<122>;

	ld.param.u64 	%rd4, [_Z14gpu_matrixNormPiS_i_param_0];
	ld.param.u64 	%rd5, [_Z14gpu_matrixNormPiS_i_param_1];
	ld.param.u32 	%r72, [_Z14gpu_matrixNormPiS_i_param_2];
	cvta.to.global.u64 	%rd1, %rd5;
	cvta.to.global.u64 	%rd2, %rd4;
	mov.u32 	%r73, %ctaid.x;
	mov.u32 	%r74, %ntid.x;
	mul.lo.s32 	%r1, %r73, %r74;
	mov.u32 	%r2, %tid.x;
	add.s32 	%r3, %r1, %r2;
	setp.lt.s32 	%p1, %r72, 1;
	mov.f32 	%f334, 0f00000000;
	@%p1 bra 	$L__BB0_13;
	add.s32 	%r76, %r72, -1;
	and.b32  	%r4, %r72, 15;
	setp.lt.u32 	%p2, %r76, 15;
	mov.b32 	%r215, 0;
	mov.f32 	%f334, 0f00000000;
	@%p2 bra 	$L__BB0_4;
	and.b32  	%r215, %r72, 2147483632;
	neg.s32 	%r213, %r215;
	shl.b32 	%r7, %r72, 4;
	mov.f32 	%f334, 0f00000000;
	mul.wide.u32 	%rd8, %r72, 4;
	mov.u32 	%r212, %r3;
$L__BB0_3:
	.pragma "nounroll";
	mul.wide.s32 	%rd6, %r212, 4;
	add.s64 	%rd7, %rd2, %rd6;
	ld.global.u32 	%r77, [%rd7];
	cvt.rn.f32.s32 	%f46, %r77;
	add.f32 	%f47, %f334, %f46;
	add.s64 	%rd9, %rd7, %rd8;
	ld.global.u32 	%r78, [%rd9];
	cvt.rn.f32.s32 	%f48, %r78;
	add.f32 	%f49, %f47, %f48;
	add.s64 	%rd10, %rd9, %rd8;
	ld.global.u32 	%r79, [%rd10];
	cvt.rn.f32.s32 	%f50, %r79;
	add.f32 	%f51, %f49, %f50;
	add.s64 	%rd11, %rd10, %rd8;
	ld.global.u32 	%r80, [%rd11];
	cvt.rn.f32.s32 	%f52, %r80;
	add.f32 	%f53, %f51, %f52;
	add.s64 	%rd12, %rd11, %rd8;
	ld.global.u32 	%r81, [%rd12];
	cvt.rn.f32.s32 	%f54, %r81;
	add.f32 	%f55, %f53, %f54;
	add.s64 	%rd13, %rd12, %rd8;
	ld.global.u32 	%r82, [%rd13];
	cvt.rn.f32.s32 	%f56, %r82;
	add.f32 	%f57, %f55, %f56;
	add.s64 	%rd14, %rd13, %rd8;
	ld.global.u32 	%r83, [%rd14];
	cvt.rn.f32.s32 	%f58, %r83;
	add.f32 	%f59, %f57, %f58;
	add.s64 	%rd15, %rd14, %rd8;
	ld.global.u32 	%r84, [%rd15];
	cvt.rn.f32.s32 	%f60, %r84;
	add.f32 	%f61, %f59, %f60;
	add.s64 	%rd16, %rd15, %rd8;
	ld.global.u32 	%r85, [%rd16];
	cvt.rn.f32.s32 	%f62, %r85;
	add.f32 	%f63, %f61, %f62;
	add.s64 	%rd17, %rd16, %rd8;
	ld.global.u32 	%r86, [%rd17];
	cvt.rn.f32.s32 	%f64, %r86;
	add.f32 	%f65, %f63, %f64;
	add.s64 	%rd18, %rd17, %rd8;
	ld.global.u32 	%r87, [%rd18];
	cvt.rn.f32.s32 	%f66, %r87;
	add.f32 	%f67, %f65, %f66;
	add.s64 	%rd19, %rd18, %rd8;
	ld.global.u32 	%r88, [%rd19];
	cvt.rn.f32.s32 	%f68, %r88;
	add.f32 	%f69, %f67, %f68;
	add.s64 	%rd20, %rd19, %rd8;
	ld.global.u32 	%r89, [%rd20];
	cvt.rn.f32.s32 	%f70, %r89;
	add.f32 	%f71, %f69, %f70;
	add.s64 	%rd21, %rd20, %rd8;
	ld.global.u32 	%r90, [%rd21];
	cvt.rn.f32.s32 	%f72, %r90;
	add.f32 	%f73, %f71, %f72;
	add.s64 	%rd22, %rd21, %rd8;
	ld.global.u32 	%r91, [%rd22];
	cvt.rn.f32.s32 	%f74, %r91;
	add.f32 	%f75, %f73, %f74;
	add.s64 	%rd23, %rd22, %rd8;
	ld.global.u32 	%r92, [%rd23];
	cvt.rn.f32.s32 	%f76, %r92;
	add.f32 	%f334, %f75, %f76;
	add.s32 	%r213, %r213, 16;
	add.s32 	%r212, %r212, %r7;
	setp.ne.s32 	%p3, %r213, 0;
	@%p3 bra 	$L__BB0_3;
$L__BB0_4:
	setp.eq.s32 	%p4, %r4, 0;
	@%p4 bra 	$L__BB0_13;
	and.b32  	%r13, %r72, 7;
	setp.lt.u32 	%p5, %r4, 8;
	@%p5 bra 	$L__BB0_7;
	mad.lo.s32 	%r93, %r215, %r72, %r3;
	mul.wide.s32 	%rd24, %r93, 4;
	add.s64 	%rd25, %rd2, %rd24;
	ld.global.u32 	%r94, [%rd25];
	cvt.rn.f32.s32 	%f78, %r94;
	add.f32 	%f79, %f334, %f78;
	mul.wide.u32 	%rd26, %r72, 4;
	add.s64 	%rd27, %rd25, %rd26;
	ld.global.u32 	%r95, [%rd27];
	cvt.rn.f32.s32 	%f80, %r95;
	add.f32 	%f81, %f79, %f80;
	add.s64 	%rd28, %rd27, %rd26;
	ld.global.u32 	%r96, [%rd28];
	cvt.rn.f32.s32 	%f82, %r96;
	add.f32 	%f83, %f81, %f82;
	add.s64 	%rd29, %rd28, %rd26;
	ld.global.u32 	%r97, [%rd29];
	cvt.rn.f32.s32 	%f84, %r97;
	add.f32 	%f85, %f83, %f84;
	add.s64 	%rd30, %rd29, %rd26;
	ld.global.u32 	%r98, [%rd30];
	cvt.rn.f32.s32 	%f86, %r98;
	add.f32 	%f87, %f85, %f86;
	add.s64 	%rd31, %rd30, %rd26;
	ld.global.u32 	%r99, [%rd31];
	cvt.rn.f32.s32 	%f88, %r99;
	add.f32 	%f89, %f87, %f88;
	add.s64 	%rd32, %rd31, %rd26;
	ld.global.u32 	%r100, [%rd32];
	cvt.rn.f32.s32 	%f90, %r100;
	add.f32 	%f91, %f89, %f90;
	add.s64 	%rd33, %rd32, %rd26;
	ld.global.u32 	%r101, [%rd33];
	cvt.rn.f32.s32 	%f92, %r101;
	add.f32 	%f334, %f91, %f92;
	add.s32 	%r215, %r215, 8;
$L__BB0_7:
	setp.eq.s32 	%p6, %r13, 0;
	@%p6 bra 	$L__BB0_13;
	and.b32  	%r16, %r72, 3;
	setp.lt.u32 	%p7, %r13, 4;
	@%p7 bra 	$L__BB0_10;
	mad.lo.s32 	%r102, %r215, %r72, %r3;
	mul.wide.s32 	%rd34, %r102, 4;
	add.s64 	%rd35, %rd2, %rd34;
	ld.global.u32 	%r103, [%rd35];
	cvt.rn.f32.s32 	%f94, %r103;
	add.f32 	%f95, %f334, %f94;
	mul.wide.u32 	%rd36, %r72, 4;
	add.s64 	%rd37, %rd35, %rd36;
	ld.global.u32 	%r104, [%rd37];
	cvt.rn.f32.s32 	%f96, %r104;
	add.f32 	%f97, %f95, %f96;
	add.s64 	%rd38, %rd37, %rd36;
	ld.global.u32 	%r105, [%rd38];
	cvt.rn.f32.s32 	%f98, %r105;
	add.f32 	%f99, %f97, %f98;
	add.s64 	%rd39, %rd38, %rd36;
	ld.global.u32 	%r106, [%rd39];
	cvt.rn.f32.s32 	%f100, %r106;
	add.f32 	%f334, %f99, %f100;
	add.s32 	%r215, %r215, 4;
$L__BB0_10:
	setp.eq.s32 	%p8, %r16, 0;
	@%p8 bra 	$L__BB0_13;
	mad.lo.s32 	%r218, %r215, %r72, %r3;
	neg.s32 	%r217, %r16;
$L__BB0_12:
	.pragma "nounroll";
	mul.wide.s32 	%rd40, %r218, 4;
	add.s64 	%rd41, %rd2, %rd40;
	ld.global.u32 	%r107, [%rd41];
	cvt.rn.f32.s32 	%f101, %r107;
	add.f32 	%f334, %f334, %f101;
	add.s32 	%r218, %r218, %r72;
	add.s32 	%r217, %r217, 1;
	setp.ne.s32 	%p9, %r217, 0;
	@%p9 bra 	$L__BB0_12;
$L__BB0_13:
	setp.lt.s32 	%p10, %r72, 1;
	cvt.rn.f32.s32 	%f14, %r72;
	div.rn.f32 	%f15, %f334, %f14;
	mov.f32 	%f338, 0f00000000;
	@%p10 bra 	$L__BB0_34;
	setp.eq.s32 	%p11, %r72, 1;
	mov.b32 	%r221, 0;
	mov.f32 	%f338, 0f00000000;
	@%p11 bra 	$L__BB0_27;
	and.b32  	%r221, %r72, 2147483646;
	neg.s32 	%r220, %r221;
	shl.b32 	%r27, %r72, 1;
	mov.f32 	%f338, 0f00000000;
	mul.wide.u32 	%rd43, %r72, 4;
	mov.u32 	%r219, %r3;
$L__BB0_16:
	mul.wide.s32 	%rd42, %r219, 4;
	add.s64 	%rd3, %rd2, %rd42;
	ld.global.u32 	%r109, [%rd3];
	cvt.rn.f32.s32 	%f107, %r109;
	sub.f32 	%f17, %f107, %f15;
	abs.f32 	%f18, %f17;
	setp.eq.f32 	%p12, %f17, 0f3F800000;
	mov.f32 	%f336, 0f3F800000;
	@%p12 bra 	$L__BB0_21;
	setp.num.f32 	%p13, %f18, %f18;
	@%p13 bra 	$L__BB0_19;
	mov.f32 	%f163, 0f40000000;
	add.rn.f32 	%f336, %f17, %f163;
	bra.uni 	$L__BB0_21;
$L__BB0_19:
	setp.lt.f32 	%p14, %f18, 0f00800000;
	mul.f32 	%f108, %f18, 0f4B800000;
	selp.f32 	%f109, %f108, %f18, %p14;
	mov.b32 	%r110, %f109;
	add.s32 	%r111, %r110, -1060439283;
	and.b32  	%r112, %r111, -8388608;
	sub.s32 	%r113, %r110, %r112;
	mov.b32 	%f110, %r113;
	cvt.rn.f32.s32 	%f111, %r112;
	selp.f32 	%f112, 0fC1C00000, 0f00000000, %p14;
	fma.rn.f32 	%f113, %f111, 0f34000000, %f112;
	add.f32 	%f114, %f110, 0fBF800000;
	add.f32 	%f115, %f110, 0f3F800000;
	rcp.approx.ftz.f32 	%f116, %f115;
	add.f32 	%f117, %f114, %f114;
	mul.f32 	%f118, %f117, %f116;
	mul.f32 	%f119, %f118, %f118;
	neg.f32 	%f120, %f118;
	sub.f32 	%f121, %f114, %f118;
	add.f32 	%f122, %f121, %f121;
	fma.rn.f32 	%f123, %f120, %f114, %f122;
	mul.rn.f32 	%f124, %f116, %f123;
	fma.rn.f32 	%f125, %f119, 0f3A2C32E4, 0f3B52E7DB;
	fma.rn.f32 	%f126, %f125, %f119, 0f3C93BB73;
	fma.rn.f32 	%f127, %f126, %f119, 0f3DF6384F;
	mul.rn.f32 	%f128, %f127, %f119;
	fma.rn.f32 	%f129, %f118, 0f3FB8AA3B, %f113;
	mul.f32 	%f130, %f128, 0f40400000;
	sub.f32 	%f131, %f113, %f129;
	fma.rn.f32 	%f132, %f118, 0f3FB8AA3B, %f131;
	fma.rn.f32 	%f133, %f124, 0f3FB8AA3B, %f132;
	fma.rn.f32 	%f134, %f118, 0f32A55E34, %f133;
	fma.rn.f32 	%f135, %f130, %f124, %f134;
	fma.rn.f32 	%f136, %f128, %f118, %f135;
	add.rn.f32 	%f137, %f129, %f136;
	mov.f32 	%f138, 0f40000000;
	mul.rn.f32 	%f139, %f137, %f138;
	cvt.rni.f32.f32 	%f140, %f139;
	sub.f32 	%f141, %f139, %f140;
	neg.f32 	%f142, %f139;
	fma.rn.f32 	%f143, %f137, 0f40000000, %f142;
	neg.f32 	%f144, %f129;
	add.rn.f32 	%f145, %f137, %f144;
	neg.f32 	%f146, %f145;
	add.rn.f32 	%f147, %f136, %f146;
	fma.rn.f32 	%f148, %f147, 0f40000000, %f143;
	add.f32 	%f149, %f141, %f148;
	setp.gt.f32 	%p15, %f140, 0f00000000;
	selp.b32 	%r114, 0, -2097152000, %p15;
	setp.neu.f32 	%p16, %f17, 0f00000000;
	setp.neu.f32 	%p17, %f18, 0f7F800000;
	setp.lt.f32 	%p18, %f139, 0f00000000;
	selp.f32 	%f150, 0f00000000, 0f7F800000, %p18;
	abs.f32 	%f151, %f139;
	setp.gt.f32 	%p19, %f151, 0f43180000;
	cvt.rzi.s32.f32 	%r115, %f140;
	shl.b32 	%r116, %r115, 23;
	sub.s32 	%r117, %r116, %r114;
	mov.b32 	%f152, %r117;
	add.s32 	%r118, %r114, 2130706432;
	mov.b32 	%f153, %r118;
	fma.rn.f32 	%f154, %f149, 0f391FCB8E, 0f3AAF85ED;
	fma.rn.f32 	%f155, %f154, %f149, 0f3C1D9856;
	fma.rn.f32 	%f156, %f155, %f149, 0f3D6357BB;
	fma.rn.f32 	%f157, %f156, %f149, 0f3E75FDEC;
	fma.rn.f32 	%f158, %f157, %f149, 0f3F317218;
	fma.rn.f32 	%f159, %f158, %f149, 0f3F800000;
	mul.f32 	%f160, %f159, %f153;
	mul.f32 	%f161, %f160, %f152;
	selp.f32 	%f336, %f150, %f161, %p19;
	and.pred  	%p20, %p16, %p17;
	@%p20 bra 	$L__BB0_21;
	add.f32 	%f162, %f17, %f17;
	mov.b32 	%r119, %f162;
	and.b32  	%r120, %r119, 2147483647;
	mov.b32 	%f336, %r120;
$L__BB0_21:
	add.f32 	%f23, %f338, %f336;
	add.s64 	%rd44, %rd3, %rd43;
	ld.global.u32 	%r121, [%rd44];
	cvt.rn.f32.s32 	%f165, %r121;
	sub.f32 	%f24, %f165, %f15;
	abs.f32 	%f25, %f24;
	setp.eq.f32 	%p21, %f24, 0f3F800000;
	mov.f32 	%f337, 0f3F800000;
	@%p21 bra 	$L__BB0_26;
	setp.nan.f32 	%p22, %f25, %f25;
	@%p22 bra 	$L__BB0_25;
	setp.lt.f32 	%p23, %f25, 0f00800000;
	mul.f32 	%f166, %f25, 0f4B800000;
	selp.f32 	%f167, %f166, %f25, %p23;
	mov.b32 	%r122, %f167;
	add.s32 	%r123, %r122, -1060439283;
	and.b32  	%r124, %r123, -8388608;
	sub.s32 	%r125, %r122, %r124;
	mov.b32 	%f168, %r125;
	cvt.rn.f32.s32 	%f169, %r124;
	selp.f32 	%f170, 0fC1C00000, 0f00000000, %p23;
	fma.rn.f32 	%f171, %f169, 0f34000000, %f170;
	add.f32 	%f172, %f168, 0fBF800000;
	add.f32 	%f173, %f168, 0f3F800000;
	rcp.approx.ftz.f32 	%f174, %f173;
	add.f32 	%f175, %f172, %f172;
	mul.f32 	%f176, %f175, %f174;
	mul.f32 	%f177, %f176, %f176;
	neg.f32 	%f178, %f176;
	sub.f32 	%f179, %f172, %f176;
	add.f32 	%f180, %f179, %f179;
	fma.rn.f32 	%f181, %f178, %f172, %f180;
	mul.rn.f32 	%f182, %f174, %f181;
	fma.rn.f32 	%f183, %f177, 0f3A2C32E4, 0f3B52E7DB;
	fma.rn.f32 	%f184, %f183, %f177, 0f3C93BB73;
	fma.rn.f32 	%f185, %f184, %f177, 0f3DF6384F;
	mul.rn.f32 	%f186, %f185, %f177;
	fma.rn.f32 	%f187, %f176, 0f3FB8AA3B, %f171;
	mul.f32 	%f188, %f186, 0f40400000;
	sub.f32 	%f189, %f171, %f187;
	fma.rn.f32 	%f190, %f176, 0f3FB8AA3B, %f189;
	fma.rn.f32 	%f191, %f182, 0f3FB8AA3B, %f190;
	fma.rn.f32 	%f192, %f176, 0f32A55E34, %f191;
	fma.rn.f32 	%f193, %f188, %f182, %f192;
	fma.rn.f32 	%f194, %f186, %f176, %f193;
	add.rn.f32 	%f195, %f187, %f194;
	mov.f32 	%f196, 0f40000000;
	mul.rn.f32 	%f197, %f195, %f196;
	cvt.rni.f32.f32 	%f198, %f197;
	sub.f32 	%f199, %f197, %f198;
	neg.f32 	%f200, %f197;
	fma.rn.f32 	%f201, %f195, 0f40000000, %f200;
	neg.f32 	%f202, %f187;
	add.rn.f32 	%f203, %f195, %f202;
	neg.f32 	%f204, %f203;
	add.rn.f32 	%f205, %f194, %f204;
	fma.rn.f32 	%f206, %f205, 0f40000000, %f201;
	add.f32 	%f207, %f199, %f206;
	setp.gt.f32 	%p24, %f198, 0f00000000;
	selp.b32 	%r126, 0, -2097152000, %p24;
	setp.neu.f32 	%p25, %f24, 0f00000000;
	setp.neu.f32 	%p26, %f25, 0f7F800000;
	setp.lt.f32 	%p27, %f197, 0f00000000;
	selp.f32 	%f208, 0f00000000, 0f7F800000, %p27;
	abs.f32 	%f209, %f197;
	setp.gt.f32 	%p28, %f209, 0f43180000;
	cvt.rzi.s32.f32 	%r127, %f198;
	shl.b32 	%r128, %r127, 23;
	sub.s32 	%r129, %r128, %r126;
	mov.b32 	%f210, %r129;
	add.s32 	%r130, %r126, 2130706432;
	mov.b32 	%f211, %r130;
	fma.rn.f32 	%f212, %f207, 0f391FCB8E, 0f3AAF85ED;
	fma.rn.f32 	%f213, %f212, %f207, 0f3C1D9856;
	fma.rn.f32 	%f214, %f213, %f207, 0f3D6357BB;
	fma.rn.f32 	%f215, %f214, %f207, 0f3E75FDEC;
	fma.rn.f32 	%f216, %f215, %f207, 0f3F317218;
	fma.rn.f32 	%f217, %f216, %f207, 0f3F800000;
	mul.f32 	%f218, %f217, %f211;
	mul.f32 	%f219, %f218, %f210;
	selp.f32 	%f337, %f208, %f219, %p28;
	and.pred  	%p29, %p25, %p26;
	@%p29 bra 	$L__BB0_26;
	add.f32 	%f220, %f24, %f24;
	mov.b32 	%r131, %f220;
	and.b32  	%r132, %r131, 2147483647;
	mov.b32 	%f337, %r132;
	bra.uni 	$L__BB0_26;
$L__BB0_25:
	mov.f32 	%f221, 0f40000000;
	add.rn.f32 	%f337, %f24, %f221;
$L__BB0_26:
	add.f32 	%f338, %f23, %f337;
	add.s32 	%r220, %r220, 2;
	add.s32 	%r219, %r219, %r27;
	setp.ne.s32 	%p30, %r220, 0;
	@%p30 bra 	$L__BB0_16;
$L__BB0_27:
	and.b32  	%r133, %r72, 1;
	setp.eq.b32 	%p31, %r133, 1;
	not.pred 	%p32, %p31;
	@%p32 bra 	$L__BB0_34;
	mad.lo.s32 	%r134, %r221, %r72, %r3;
	mul.wide.s32 	%rd45, %r134, 4;
	add.s64 	%rd46, %rd2, %rd45;
	ld.global.u32 	%r135, [%rd46];
	cvt.rn.f32.s32 	%f223, %r135;
	sub.f32 	%f33, %f223, %f15;
	abs.f32 	%f34, %f33;
	setp.eq.f32 	%p33, %f33, 0f3F800000;
	mov.f32 	%f340, 0f3F800000;
	@%p33 bra 	$L__BB0_33;
	setp.nan.f32 	%p34, %f34, %f34;
	@%p34 bra 	$L__BB0_32;
	setp.lt.f32 	%p35, %f34, 0f00800000;
	mul.f32 	%f224, %f34, 0f4B800000;
	selp.f32 	%f225, %f224, %f34, %p35;
	mov.b32 	%r136, %f225;
	add.s32 	%r137, %r136, -1060439283;
	and.b32  	%r138, %r137, -8388608;
	sub.s32 	%r139, %r136, %r138;
	mov.b32 	%f226, %r139;
	cvt.rn.f32.s32 	%f227, %r138;
	selp.f32 	%f228, 0fC1C00000, 0f00000000, %p35;
	fma.rn.f32 	%f229, %f227, 0f34000000, %f228;
	add.f32 	%f230, %f226, 0fBF800000;
	add.f32 	%f231, %f226, 0f3F800000;
	rcp.approx.ftz.f32 	%f232, %f231;
	add.f32 	%f233, %f230, %f230;
	mul.f32 	%f234, %f233, %f232;
	mul.f32 	%f235, %f234, %f234;
	neg.f32 	%f236, %f234;
	sub.f32 	%f237, %f230, %f234;
	add.f32 	%f238, %f237, %f237;
	fma.rn.f32 	%f239, %f236, %f230, %f238;
	mul.rn.f32 	%f240, %f232, %f239;
	fma.rn.f32 	%f241, %f235, 0f3A2C32E4, 0f3B52E7DB;
	fma.rn.f32 	%f242, %f241, %f235, 0f3C93BB73;
	fma.rn.f32 	%f243, %f242, %f235, 0f3DF6384F;
	mul.rn.f32 	%f244, %f243, %f235;
	fma.rn.f32 	%f245, %f234, 0f3FB8AA3B, %f229;
	mul.f32 	%f246, %f244, 0f40400000;
	sub.f32 	%f247, %f229, %f245;
	fma.rn.f32 	%f248, %f234, 0f3FB8AA3B, %f247;
	fma.rn.f32 	%f249, %f240, 0f3FB8AA3B, %f248;
	fma.rn.f32 	%f250, %f234, 0f32A55E34, %f249;
	fma.rn.f32 	%f251, %f246, %f240, %f250;
	fma.rn.f32 	%f252, %f244, %f234, %f251;
	add.rn.f32 	%f253, %f245, %f252;
	mov.f32 	%f254, 0f40000000;
	mul.rn.f32 	%f255, %f253, %f254;
	cvt.rni.f32.f32 	%f256, %f255;
	sub.f32 	%f257, %f255, %f256;
	neg.f32 	%f258, %f255;
	fma.rn.f32 	%f259, %f253, 0f40000000, %f258;
	neg.f32 	%f260, %f245;
	add.rn.f32 	%f261, %f253, %f260;
	neg.f32 	%f262, %f261;
	add.rn.f32 	%f263, %f252, %f262;
	fma.rn.f32 	%f264, %f263, 0f40000000, %f259;
	add.f32 	%f265, %f257, %f264;
	setp.gt.f32 	%p36, %f256, 0f00000000;
	selp.b32 	%r140, 0, -2097152000, %p36;
	setp.neu.f32 	%p37, %f33, 0f00000000;
	setp.neu.f32 	%p38, %f34, 0f7F800000;
	setp.lt.f32 	%p39, %f255, 0f00000000;
	selp.f32 	%f266, 0f00000000, 0f7F800000, %p39;
	abs.f32 	%f267, %f255;
	setp.gt.f32 	%p40, %f267, 0f43180000;
	cvt.rzi.s32.f32 	%r141, %f256;
	shl.b32 	%r142, %r141, 23;
	sub.s32 	%r143, %r142, %r140;
	mov.b32 	%f268, %r143;
	add.s32 	%r144, %r140, 2130706432;
	mov.b32 	%f269, %r144;
	fma.rn.f32 	%f270, %f265, 0f391FCB8E, 0f3AAF85ED;
	fma.rn.f32 	%f271, %f270, %f265, 0f3C1D9856;
	fma.rn.f32 	%f272, %f271, %f265, 0f3D6357BB;
	fma.rn.f32 	%f273, %f272, %f265, 0f3E75FDEC;
	fma.rn.f32 	%f274, %f273, %f265, 0f3F317218;
	fma.rn.f32 	%f275, %f274, %f265, 0f3F800000;
	mul.f32 	%f276, %f275, %f269;
	mul.f32 	%f277, %f276, %f268;
	selp.f32 	%f340, %f266, %f277, %p40;
	and.pred  	%p41, %p37, %p38;
	@%p41 bra 	$L__BB0_33;
	add.f32 	%f278, %f33, %f33;
	mov.b32 	%r145, %f278;
	and.b32  	%r146, %r145, 2147483647;
	mov.b32 	%f340, %r146;
	bra.uni 	$L__BB0_33;
$L__BB0_32:
	mov.f32 	%f279, 0f40000000;
	add.rn.f32 	%f340, %f33, %f279;
$L__BB0_33:
	add.f32 	%f338, %f338, %f340;
$L__BB0_34:
	setp.lt.s32 	%p42, %r72, 1;
	div.rn.f32 	%f280, %f338, %f14;
	sqrt.rn.f32 	%f41, %f280;
	@%p42 bra 	$L__BB0_90;
	add.s32 	%r148, %r72, -1;
	and.b32  	%r33, %r72, 7;
	setp.lt.u32 	%p43, %r148, 7;
	mov.b32 	%r232, 0;
	@%p43 bra 	$L__BB0_62;
	and.b32  	%r232, %r72, 2147483640;
	neg.s32 	%r230, %r232;
	mad.lo.s32 	%r229, %r72, 7, %r3;
	shl.b32 	%r37, %r72, 3;
	mad.lo.s32 	%r228, %r72, 6, %r3;
	mad.lo.s32 	%r227, %r72, 5, %r3;
	shl.b32 	%r149, %r72, 2;
	add.s32 	%r226, %r3, %r149;
	mad.lo.s32 	%r225, %r72, 3, %r3;
	shl.b32 	%r150, %r72, 1;
	add.s32 	%r224, %r3, %r150;
	add.s32 	%r151, %r2, %r72;
	add.s32 	%r222, %r151, %r1;
	mov.u32 	%r223, %r3;
$L__BB0_37:
	.pragma "nounroll";
	setp.neu.f32 	%p44, %f41, 0f00000000;
	@%p44 bra 	$L__BB0_39;
	mul.wide.s32 	%rd50, %r223, 4;
	add.s64 	%rd51, %rd1, %rd50;
	mov.b32 	%r154, 0;
	st.global.u32 	[%rd51], %r154;
	bra.uni 	$L__BB0_40;
$L__BB0_39:
	mul.wide.s32 	%rd47, %r223, 4;
	add.s64 	%rd48, %rd2, %rd47;
	ld.global.u32 	%r152, [%rd48];
	cvt.rn.f32.s32 	%f281, %r152;
	sub.f32 	%f282, %f281, %f15;
	div.rn.f32 	%f283, %f282, %f41;
	cvt.rzi.s32.f32 	%r153, %f283;
	add.s64 	%rd49, %rd1, %rd47;
	st.global.u32 	[%rd49], %r153;
$L__BB0_40:
	setp.eq.f32 	%p45, %f41, 0f00000000;
	@%p45 bra 	$L__BB0_42;
	mul.wide.s32 	%rd52, %r222, 4;
	add.s64 	%rd53, %rd2, %rd52;
	ld.global.u32 	%r155, [%rd53];
	cvt.rn.f32.s32 	%f284, %r155;
	sub.f32 	%f285, %f284, %f15;
	div.rn.f32 	%f286, %f285, %f41;
	cvt.rzi.s32.f32 	%r156, %f286;
	add.s64 	%rd54, %rd1, %rd52;
	st.global.u32 	[%rd54], %r156;
	bra.uni 	$L__BB0_43;
$L__BB0_42:
	mul.wide.s32 	%rd55, %r222, 4;
	add.s64 	%rd56, %rd1, %rd55;
	mov.b32 	%r157, 0;
	st.global.u32 	[%rd56], %r157;
$L__BB0_43:
	setp.eq.f32 	%p46, %f41, 0f00000000;
	@%p46 bra 	$L__BB0_45;
	mul.wide.s32 	%rd57, %r224, 4;
	add.s64 	%rd58, %rd2, %rd57;
	ld.global.u32 	%r158, [%rd58];
	cvt.rn.f32.s32 	%f287, %r158;
	sub.f32 	%f288, %f287, %f15;
	div.rn.f32 	%f289, %f288, %f41;
	cvt.rzi.s32.f32 	%r159, %f289;
	add.s64 	%rd59, %rd1, %rd57;
	st.global.u32 	[%rd59], %r159;
	bra.uni 	$L__BB0_46;
$L__BB0_45:
	mul.wide.s32 	%rd60, %r224, 4;
	add.s64 	%rd61, %rd1, %rd60;
	mov.b32 	%r160, 0;
	st.global.u32 	[%rd61], %r160;
$L__BB0_46:
	setp.eq.f32 	%p47, %f41, 0f00000000;
	@%p47 bra 	$L__BB0_48;
	mul.wide.s32 	%rd62, %r225, 4;
	add.s64 	%rd63, %rd2, %rd62;
	ld.global.u32 	%r161, [%rd63];
	cvt.rn.f32.s32 	%f290, %r161;
	sub.f32 	%f291, %f290, %f15;
	div.rn.f32 	%f292, %f291, %f41;
	cvt.rzi.s32.f32 	%r162, %f292;
	add.s64 	%rd64, %rd1, %rd62;
	st.global.u32 	[%rd64], %r162;
	bra.uni 	$L__BB0_49;
$L__BB0_48:
	mul.wide.s32 	%rd65, %r225, 4;
	add.s64 	%rd66, %rd1, %rd65;
	mov.b32 	%r163, 0;
	st.global.u32 	[%rd66], %r163;
$L__BB0_49:
	setp.eq.f32 	%p48, %f41, 0f00000000;
	@%p48 bra 	$L__BB0_51;
	mul.wide.s32 	%rd67, %r226, 4;
	add.s64 	%rd68, %rd2, %rd67;
	ld.global.u32 	%r164, [%rd68];
	cvt.rn.f32.s32 	%f293, %r164;
	sub.f32 	%f294, %f293, %f15;
	div.rn.f32 	%f295, %f294, %f41;
	cvt.rzi.s32.f32 	%r165, %f295;
	add.s64 	%rd69, %rd1, %rd67;
	st.global.u32 	[%rd69], %r165;
	bra.uni 	$L__BB0_52;
$L__BB0_51:
	mul.wide.s32 	%rd70, %r226, 4;
	add.s64 	%rd71, %rd1, %rd70;
	mov.b32 	%r166, 0;
	st.global.u32 	[%rd71], %r166;
$L__BB0_52:
	setp.eq.f32 	%p49, %f41, 0f00000000;
	@%p49 bra 	$L__BB0_54;
	mul.wide.s32 	%rd72, %r227, 4;
	add.s64 	%rd73, %rd2, %rd72;
	ld.global.u32 	%r167, [%rd73];
	cvt.rn.f32.s32 	%f296, %r167;
	sub.f32 	%f297, %f296, %f15;
	div.rn.f32 	%f298, %f297, %f41;
	cvt.rzi.s32.f32 	%r168, %f298;
	add.s64 	%rd74, %rd1, %rd72;
	st.global.u32 	[%rd74], %r168;
	bra.uni 	$L__BB0_55;
$L__BB0_54:
	mul.wide.s32 	%rd75, %r227, 4;
	add.s64 	%rd76, %rd1, %rd75;
	mov.b32 	%r169, 0;
	st.global.u32 	[%rd76], %r169;
$L__BB0_55:
	setp.eq.f32 	%p50, %f41, 0f00000000;
	@%p50 bra 	$L__BB0_57;
	mul.wide.s32 	%rd77, %r228, 4;
	add.s64 	%rd78, %rd2, %rd77;
	ld.global.u32 	%r170, [%rd78];
	cvt.rn.f32.s32 	%f299, %r170;
	sub.f32 	%f300, %f299, %f15;
	div.rn.f32 	%f301, %f300, %f41;
	cvt.rzi.s32.f32 	%r171, %f301;
	add.s64 	%rd79, %rd1, %rd77;
	st.global.u32 	[%rd79], %r171;
	bra.uni 	$L__BB0_58;
$L__BB0_57:
	mul.wide.s32 	%rd80, %r228, 4;
	add.s64 	%rd81, %rd1, %rd80;
	mov.b32 	%r172, 0;
	st.global.u32 	[%rd81], %r172;
$L__BB0_58:
	setp.eq.f32 	%p51, %f41, 0f00000000;
	@%p51 bra 	$L__BB0_60;
	mul.wide.s32 	%rd82, %r229, 4;
	add.s64 	%rd83, %rd2, %rd82;
	ld.global.u32 	%r173, [%rd83];
	cvt.rn.f32.s32 	%f302, %r173;
	sub.f32 	%f303, %f302, %f15;
	div.rn.f32 	%f304, %f303, %f41;
	cvt.rzi.s32.f32 	%r174, %f304;
	add.s64 	%rd84, %rd1, %rd82;
	st.global.u32 	[%rd84], %r174;
	bra.uni 	$L__BB0_61;
$L__BB0_60:
	mul.wide.s32 	%rd85, %r229, 4;
	add.s64 	%rd86, %rd1, %rd85;
	mov.b32 	%r175, 0;
	st.global.u32 	[%rd86], %r175;
$L__BB0_61:
	add.s32 	%r230, %r230, 8;
	add.s32 	%r229, %r229, %r37;
	add.s32 	%r228, %r228, %r37;
	add.s32 	%r227, %r227, %r37;
	add.s32 	%r226, %r226, %r37;
	add.s32 	%r225, %r225, %r37;
	add.s32 	%r224, %r224, %r37;
	add.s32 	%r223, %r223, %r37;
	add.s32 	%r222, %r222, %r37;
	setp.ne.s32 	%p52, %r230, 0;
	@%p52 bra 	$L__BB0_37;
$L__BB0_62:
	setp.eq.s32 	%p53, %r33, 0;
	@%p53 bra 	$L__BB0_90;
	and.b32  	%r63, %r72, 3;
	setp.lt.u32 	%p54, %r33, 4;
	@%p54 bra 	$L__BB0_77;
	setp.eq.f32 	%p55, %f41, 0f00000000;
	@%p55 bra 	$L__BB0_66;
	mad.lo.s32 	%r176, %r232, %r72, %r3;
	mul.wide.s32 	%rd87, %r176, 4;
	add.s64 	%rd88, %rd2, %rd87;
	ld.global.u32 	%r177, [%rd88];
	cvt.rn.f32.s32 	%f305, %r177;
	sub.f32 	%f306, %f305, %f15;
	div.rn.f32 	%f307, %f306, %f41;
	cvt.rzi.s32.f32 	%r178, %f307;
	add.s64 	%rd89, %rd1, %rd87;
	st.global.u32 	[%rd89], %r178;
	bra.uni 	$L__BB0_67;
$L__BB0_66:
	mad.lo.s32 	%r179, %r232, %r72, %r3;
	mul.wide.s32 	%rd90, %r179, 4;
	add.s64 	%rd91, %rd1, %rd90;
	mov.b32 	%r180, 0;
	st.global.u32 	[%rd91], %r180;
$L__BB0_67:
	setp.eq.f32 	%p56, %f41, 0f00000000;
	add.s32 	%r64, %r232, 1;
	@%p56 bra 	$L__BB0_69;
	mad.lo.s32 	%r181, %r64, %r72, %r3;
	mul.wide.s32 	%rd92, %r181, 4;
	add.s64 	%rd93, %rd2, %rd92;
	ld.global.u32 	%r182, [%rd93];
	cvt.rn.f32.s32 	%f308, %r182;
	sub.f32 	%f309, %f308, %f15;
	div.rn.f32 	%f310, %f309, %f41;
	cvt.rzi.s32.f32 	%r183, %f310;
	add.s64 	%rd94, %rd1, %rd92;
	st.global.u32 	[%rd94], %r183;
	bra.uni 	$L__BB0_70;
$L__BB0_69:
	mad.lo.s32 	%r184, %r64, %r72, %r3;
	mul.wide.s32 	%rd95, %r184, 4;
	add.s64 	%rd96, %rd1, %rd95;
	mov.b32 	%r185, 0;
	st.global.u32 	[%rd96], %r185;
$L__BB0_70:
	setp.eq.f32 	%p57, %f41, 0f00000000;
	add.s32 	%r65, %r232, 2;
	@%p57 bra 	$L__BB0_72;
	mad.lo.s32 	%r186, %r65, %r72, %r3;
	mul.wide.s32 	%rd97, %r186, 4;
	add.s64 	%rd98, %rd2, %rd97;
	ld.global.u32 	%r187, [%rd98];
	cvt.rn.f32.s32 	%f311, %r187;
	sub.f32 	%f312, %f311, %f15;
	div.rn.f32 	%f313, %f312, %f41;
	cvt.rzi.s32.f32 	%r188, %f313;
	add.s64 	%rd99, %rd1, %rd97;
	st.global.u32 	[%rd99], %r188;
	bra.uni 	$L__BB0_73;
$L__BB0_72:
	mad.lo.s32 	%r189, %r65, %r72, %r3;
	mul.wide.s32 	%rd100, %r189, 4;
	add.s64 	%rd101, %rd1, %rd100;
	mov.b32 	%r190, 0;
	st.global.u32 	[%rd101], %r190;
$L__BB0_73:
	setp.eq.f32 	%p58, %f41, 0f00000000;
	add.s32 	%r66, %r232, 3;
	@%p58 bra 	$L__BB0_75;
	mad.lo.s32 	%r191, %r66, %r72, %r3;
	mul.wide.s32 	%rd102, %r191, 4;
	add.s64 	%rd103, %rd2, %rd102;
	ld.global.u32 	%r192, [%rd103];
	cvt.rn.f32.s32 	%f314, %r192;
	sub.f32 	%f315, %f314, %f15;
	div.rn.f32 	%f316, %f315, %f41;
	cvt.rzi.s32.f32 	%r193, %f316;
	add.s64 	%rd104, %rd1, %rd102;
	st.global.u32 	[%rd104], %r193;
	bra.uni 	$L__BB0_76;
$L__BB0_75:
	mad.lo.s32 	%r194, %r66, %r72, %r3;
	mul.wide.s32 	%rd105, %r194, 4;
	add.s64 	%rd106, %rd1, %rd105;
	mov.b32 	%r195, 0;
	st.global.u32 	[%rd106], %r195;
$L__BB0_76:
	add.s32 	%r232, %r232, 4;
$L__BB0_77:
	setp.eq.s32 	%p59, %r63, 0;
	@%p59 bra 	$L__BB0_90;
	setp.eq.s32 	%p60, %r63, 1;
	@%p60 bra 	$L__BB0_86;
	setp.eq.f32 	%p61, %f41, 0f00000000;
	@%p61 bra 	$L__BB0_81;
	mad.lo.s32 	%r196, %r232, %r72, %r3;
	mul.wide.s32 	%rd107, %r196, 4;
	add.s64 	%rd108, %rd2, %rd107;
	ld.global.u32 	%r197, [%rd108];
	cvt.rn.f32.s32 	%f317, %r197;
	sub.f32 	%f318, %f317, %f15;
	div.rn.f32 	%f319, %f318, %f41;
	cvt.rzi.s32.f32 	%r198, %f319;
	add.s64 	%rd109, %rd1, %rd107;
	st.global.u32 	[%rd109], %r198;
	bra.uni 	$L__BB0_82;
$L__BB0_81:
	mad.lo.s32 	%r199, %r232, %r72, %r3;
	mul.wide.s32 	%rd110, %r199, 4;
	add.s64 	%rd111, %rd1, %rd110;
	mov.b32 	%r200, 0;
	st.global.u32 	[%rd111], %r200;
$L__BB0_82:
	setp.eq.f32 	%p62, %f41, 0f00000000;
	add.s32 	%r69, %r232, 1;
	@%p62 bra 	$L__BB0_84;
	mad.lo.s32 	%r201, %r69, %r72, %r3;
	mul.wide.s32 	%rd112, %r201, 4;
	add.s64 	%rd113, %rd2, %rd112;
	ld.global.u32 	%r202, [%rd113];
	cvt.rn.f32.s32 	%f320, %r202;
	sub.f32 	%f321, %f320, %f15;
	div.rn.f32 	%f322, %f321, %f41;
	cvt.rzi.s32.f32 	%r203, %f322;
	add.s64 	%rd114, %rd1, %rd112;
	st.global.u32 	[%rd114], %r203;
	bra.uni 	$L__BB0_85;
$L__BB0_84:
	mad.lo.s32 	%r204, %r69, %r72, %r3;
	mul.wide.s32 	%rd115, %r204, 4;
	add.s64 	%rd116, %rd1, %rd115;
	mov.b32 	%r205, 0;
	st.global.u32 	[%rd116], %r205;
$L__BB0_85:
	add.s32 	%r232, %r232, 2;
$L__BB0_86:
	and.b32  	%r206, %r72, 1;
	setp.eq.b32 	%p63, %r206, 1;
	not.pred 	%p64, %p63;
	@%p64 bra 	$L__BB0_90;
	setp.eq.f32 	%p65, %f41, 0f00000000;
	@%p65 bra 	$L__BB0_89;
	mad.lo.s32 	%r207, %r232, %r72, %r3;
	mul.wide.s32 	%rd117, %r207, 4;
	add.s64 	%rd118, %rd2, %rd117;
	ld.global.u32 	%r208, [%rd118];
	cvt.rn.f32.s32 	%f323, %r208;
	sub.f32 	%f324, %f323, %f15;
	div.rn.f32 	%f325, %f324, %f41;
	cvt.rzi.s32.f32 	%r209, %f325;
	add.s64 	%rd119, %rd1, %rd117;
	st.global.u32 	[%rd119], %r209;
	bra.uni 	$L__BB0_90;
$L__BB0_89:
	mad.lo.s32 	%r210, %r232, %r72, %r3;
	mul.wide.s32 	%rd120, %r210, 4;
	add.s64 	%rd121, %rd1, %rd120;
	mov.b32 	%r211, 0;
	st.global.u32 	[%rd121], %r211;
$L__BB0_90:
	ret;

}


// ===== COMPILED SASS (sm_100) =====

	.target	sm_100

	.elftype	@"ET_EXEC"


//--------------------- .note.nv.tkinfo           --------------------------
	.section	.note.nv.tkinfo,"",@"SHT_NOTE"
	.sectionflags	@"SHF_NOTE_NV_TKINFO"
	.tkinfo
        /*0018*/ 	.word	0x00000002
        /*0030*/ 	.string	""
        /*0030*/ 	.string	"ptxas"
        /*0030*/ 	.string	"Cuda compilation tools, release 13.0, V13.0.88"
        /*0030*/ 	.string	"Build cuda_13.0.r13.0/compiler.36424714_0"
        /*0030*/ 	.string	"-arch sm_100 -m 64 "



//--------------------- .note.nv.cuinfo           --------------------------
	.section	.note.nv.cuinfo,"",@"SHT_NOTE"
	.sectionflags	@"SHF_NOTE_NV_CUINFO"
        /*0018*/ 	.short	0x0002
        /*001a*/ 	.short	0x0064
        /*001c*/ 	.short	0x0082
	.zero		2


//--------------------- .nv.info                  --------------------------
	.section	.nv.info,"",@"SHT_CUDA_INFO"
	.align	4


	//----- nvinfo : EIATTR_REGCOUNT
	.align		4
        /*0000*/ 	.byte	0x04, 0x2f
        /*0002*/ 	.short	(.L_1 - .L_0)
	.align		4
.L_0:
        /*0004*/ 	.word	index@(_Z14gpu_matrixNormPiS_i)
        /*0008*/ 	.word	0x00000020


	//----- nvinfo : EIATTR_FRAME_SIZE
	.align		4
.L_1:
        /*000c*/ 	.byte	0x04, 0x11
        /*000e*/ 	.short	(.L_3 - .L_2)
	.align		4
.L_2:
        /*0010*/ 	.word	index@($__internal_1_$__cuda_sm3x_div_rn_noftz_f32_slowpath)
        /*0014*/ 	.word	0x00000000


	//----- nvinfo : EIATTR_FRAME_SIZE
	.align		4
.L_3:
        /*0018*/ 	.byte	0x04, 0x11
        /*001a*/ 	.short	(.L_5 - .L_4)
	.align		4
.L_4:
        /*001c*/ 	.word	index@($__internal_0_$__cuda_sm20_sqrt_rn_f32_slowpath)
        /*0020*/ 	.word	0x00000000


	//----- nvinfo : EIATTR_FRAME_SIZE
	.align		4
.L_5:
        /*0024*/ 	.byte	0x04, 0x11
        /*0026*/ 	.short	(.L_7 - .L_6)
	.align		4
.L_6:
        /*0028*/ 	.word	index@(_Z14gpu_matrixNormPiS_i)
        /*002c*/ 	.word	0x00000000


	//----- nvinfo : EIATTR_MIN_STACK_SIZE
	.align		4
.L_7:
        /*0030*/ 	.byte	0x04, 0x12
        /*0032*/ 	.short	(.L_9 - .L_8)
	.align		4
.L_8:
        /*0034*/ 	.word	index@(_Z14gpu_matrixNormPiS_i)
        /*0038*/ 	.word	0x00000000
.L_9:


//--------------------- .nv.compat                --------------------------
	.section	.nv.compat,"",@"SHT_CUDA_COMPAT_INFO"
	.align	4
        /*0000*/ 	.byte	0x02, 0x09, 0x00, 0x00, 0x02, 0x02, 0x01, 0x00, 0x02, 0x05, 0x05, 0x00, 0x03, 0x07, 0x01, 0x01
        /*0010*/ 	.byte	0x02, 0x03, 0x00, 0x00, 0x02, 0x06, 0x01, 0x00, 0x04, 0x0b, 0x08, 0x00, 0x01, 0x00, 0x00, 0x00
        /*0020*/ 	.byte	0x00, 0x00, 0x00, 0x00


//--------------------- .nv.info._Z14gpu_matrixNormPiS_i --------------------------
	.section	.nv.info._Z14gpu_matrixNormPiS_i,"",@"SHT_CUDA_INFO"
	.sectionflags	@""
	.align	4


	//----- nvinfo : EIATTR_CUDA_API_VERSION
	.align		4
        /*0000*/ 	.byte	0x04, 0x37
        /*0002*/ 	.short	(.L_11 - .L_10)
.L_10:
        /*0004*/ 	.word	0x00000082


	//----- nvinfo : EIATTR_KPARAM_INFO
	.align		4
.L_11:
        /*0008*/ 	.byte	0x04, 0x17
        /*000a*/ 	.short	(.L_13 - .L_12)
.L_12:
        /*000c*/ 	.word	0x00000000
        /*0010*/ 	.short	0x0002
        /*0012*/ 	.short	0x0010
        /*0014*/ 	.byte	0x00, 0xf0, 0x11, 0x00


	//----- nvinfo : EIATTR_KPARAM_INFO
	.align		4
.L_13:
        /*0018*/ 	.byte	0x04, 0x17
        /*001a*/ 	.short	(.L_15 - .L_14)
.L_14:
        /*001c*/ 	.word	0x00000000
        /*0020*/ 	.short	0x0001
        /*0022*/ 	.short	0x0008
        /*0024*/ 	.byte	0x00, 0xf5, 0x21, 0x00


	//----- nvinfo : EIATTR_KPARAM_INFO
	.align		4
.L_15:
        /*0028*/ 	.byte	0x04, 0x17
        /*002a*/ 	.short	(.L_17 - .L_16)
.L_16:
        /*002c*/ 	.word	0x00000000
        /*0030*/ 	.short	0x0000
        /*0032*/ 	.short	0x0000
        /*0034*/ 	.byte	0x00, 0xf5, 0x21, 0x00


	//----- nvinfo : EIATTR_SPARSE_MMA_MASK
	.align		4
.L_17:
        /*0038*/ 	.byte	0x03, 0x50
        /*003a*/ 	.short	0x0000


	//----- nvinfo : EIATTR_MAXREG_COUNT
	.align		4
        /*003c*/ 	.byte	0x03, 0x1b
        /*003e*/ 	.short	0x00ff


	//----- nvinfo : EIATTR_MERCURY_ISA_VERSION
	.align		4
        /*0040*/ 	.byte	0x03, 0x5f
        /*0042*/ 	.short	0x0101


	//----- nvinfo : EIATTR_VRC_CTA_INIT_COUNT
	.align		4
        /*0044*/ 	.byte	0x02, 0x4a
	.zero		1
	.zero		1


	//----- nvinfo : EIATTR_EXIT_INSTR_OFFSETS
	.align		4
        /*0048*/ 	.byte	0x04, 0x1c
        /*004a*/ 	.short	(.L_19 - .L_18)


	//   ....[0]....
.L_18:
        /*004c*/ 	.word	0x00001cf0


	//   ....[1]....
        /*0050*/ 	.word	0x00002d80


	//   ....[2]....
        /*0054*/ 	.word	0x000036c0


	//   ....[3]....
        /*0058*/ 	.word	0x00003bb0


	//   ....[4]....
        /*005c*/ 	.word	0x00003d50


	//   ....[5]....
        /*0060*/ 	.word	0x00003da0


	//----- nvinfo : EIATTR_CRS_STACK_SIZE
	.align		4
.L_19:
        /*0064*/ 	.byte	0x04, 0x1e
        /*0066*/ 	.short	(.L_21 - .L_20)
.L_20:
        /*0068*/ 	.word	0x00000000


	//----- nvinfo : EIATTR_CBANK_PARAM_SIZE
	.align		4
.L_21:
        /*006c*/ 	.byte	0x03, 0x19
        /*006e*/ 	.short	0x0014


	//----- nvinfo : EIATTR_PARAM_CBANK
	.align		4
        /*0070*/ 	.byte	0x04, 0x0a
        /*0072*/ 	.short	(.L_23 - .L_22)
	.align		4
.L_22:
        /*0074*/ 	.word	index@(.nv.constant0._Z14gpu_matrixNormPiS_i)
        /*0078*/ 	.short	0x0380
        /*007a*/ 	.short	0x0014


	//----- nvinfo : EIATTR_SW_WAR
	.align		4
.L_23:
        /*007c*/ 	.byte	0x04, 0x36
        /*007e*/ 	.short	(.L_25 - .L_24)
.L_24:
        /*0080*/ 	.word	0x00000008
.L_25:


//--------------------- .nv.callgraph             --------------------------
	.section	.nv.callgraph,"",@"SHT_CUDA_CALLGRAPH"
	.align	4
	.sectionentsize	8
	.align		4
        /*0000*/ 	.word	0x00000000
	.align		4
        /*0004*/ 	.word	0xffffffff
	.align		4
        /*0008*/ 	.word	0x00000000
	.align		4
        /*000c*/ 	.word	0xfffffffe
	.align		4
        /*0010*/ 	.word	0x00000000
	.align		4
        /*0014*/ 	.word	0xfffffffd
	.align		4
        /*0018*/ 	.word	0x00000000
	.align		4
        /*001c*/ 	.word	0xfffffffc


//--------------------- .text._Z14gpu_matrixNormPiS_i --------------------------
	.section	.text._Z14gpu_matrixNormPiS_i,"ax",@progbits
	.align	128
        .global         _Z14gpu_matrixNormPiS_i
        .type           _Z14gpu_matrixNormPiS_i,@function
        .size           _Z14gpu_matrixNormPiS_i,(.L_x_114 - _Z14gpu_matrixNormPiS_i)
        .other          _Z14gpu_matrixNormPiS_i,@"STO_CUDA_ENTRY STV_DEFAULT"
_Z14gpu_matrixNormPiS_i:
.text._Z14gpu_matrixNormPiS_i:
[----:B------:R-:W-:Y:S08]  /*0000*/  LDC R1, c[0x0][0x37c] ;  /* 0x0000df00ff017b82 */ /* 0x000ff00000000800 */
[----:B------:R-:W0:Y:S01]  /*0010*/  LDC R3, c[0x0][0x390] ;  /* 0x0000e400ff037b82 */ /* 0x000e220000000800 */
[----:B------:R-:W1:Y:S01]  /*0020*/  S2R R9, SR_TID.X ;  /* 0x0000000000097919 */ /* 0x000e620000002100 */
[----:B------:R-:W2:Y:S01]  /*0030*/  LDCU UR5, c[0x0][0x360] ;  /* 0x00006c00ff0577ac */ /* 0x000ea20008000800 */
[----:B------:R-:W-:Y:S01]  /*0040*/  HFMA2 R0, -RZ, RZ, 0, 0 ;  /* 0x00000000ff007431 */ /* 0x000fe200000001ff */
[----:B------:R-:W3:Y:S04]  /*0050*/  LDCU.64 UR6, c[0x0][0x358] ;  /* 0x00006b00ff0677ac */ /* 0x000ee80008000a00 */
[----:B------:R-:W2:Y:S01]  /*0060*/  S2UR UR4, SR_CTAID.X ;  /* 0x00000000000479c3 */ /* 0x000ea20000002500 */
[----:B0-----:R-:W-:Y:S01]  /*0070*/  ISETP.GE.AND P2, PT, R3, 0x1, PT ;  /* 0x000000010300780c */ /* 0x001fe20003f46270 */
[----:B--2---:R-:W-:-:S06]  /*0080*/  UIMAD UR4, UR4, UR5, URZ ;  /* 0x00000005040472a4 */ /* 0x004fcc000f8e02ff */
[----:B-1----:R-:W-:-:S06]  /*0090*/  IADD3 R4, PT, PT, R9, UR4, RZ ;  /* 0x0000000409047c10 */ /* 0x002fcc000fffe0ff */
[----:B---3--:R-:W-:Y:S05]  /*00a0*/  @!P2 BRA `(.L_x_0) ;  /* 0x000000080070a947 */ /* 0x008fea0003800000 */
[C---:B------:R-:W-:Y:S02]  /*00b0*/  IADD3 R0, PT, PT, R3.reuse, -0x1, RZ ;  /* 0xffffffff03007810 */ /* 0x040fe40007ffe0ff */
[----:B------:R-:W-:Y:S02]  /*00c0*/  LOP3.LUT R2, R3, 0xf, RZ, 0xc0, !PT ;  /* 0x0000000f03027812 */ /* 0x000fe400078ec0ff */
[----:B------:R-:W-:Y:S02]  /*00d0*/  ISETP.GE.U32.AND P0, PT, R0, 0xf, PT ;  /* 0x0000000f0000780c */ /* 0x000fe40003f06070 */
[----:B------:R-:W-:Y:S02]  /*00e0*/  ISETP.NE.AND P1, PT, R2, RZ, PT ;  /* 0x000000ff0200720c */ /* 0x000fe40003f25270 */
[----:B------:R-:W-:Y:S02]  /*00f0*/  MOV R5, RZ ;  /* 0x000000ff00057202 */ /* 0x000fe40000000f00 */
[----:B------:R-:W-:-:S07]  /*0100*/  MOV R0, RZ ;  /* 0x000000ff00007202 */ /* 0x000fce0000000f00 */
[----:B------:R-:W-:Y:S05]  /*0110*/  @!P0 BRA `(.L_x_1) ;  /* 0x0000000400248947 */ /* 0x000fea0003800000 */
[----:B------:R-:W-:Y:S02]  /*0120*/  LOP3.LUT R5, R3, 0x7ffffff0, RZ, 0xc0, !PT ;  /* 0x7ffffff003057812 */ /* 0x000fe400078ec0ff */
[----:B------:R-:W-:Y:S02]  /*0130*/  MOV R0, RZ ;  /* 0x000000ff00007202 */ /* 0x000fe40000000f00 */
[----:B------:R-:W-:Y:S02]  /*0140*/  MOV R6, R4 ;  /* 0x0000000400067202 */ /* 0x000fe40000000f00 */
[----:B------:R-:W-:-:S07]  /*0150*/  IADD3 R8, PT, PT, -R5, RZ, RZ ;  /* 0x000000ff05087210 */ /* 0x000fce0007ffe1ff */
.L_x_2:
[----:B------:R-:W0:Y:S02]  /*0160*/  LDC.64 R12, c[0x0][0x380] ;  /* 0x0000e000ff0c7b82 */ /* 0x000e240000000a00 */
[----:B0-----:R-:W-:-:S05]  /*0170*/  IMAD.WIDE R12, R6, 0x4, R12 ;  /* 0x00000004060c7825 */ /* 0x001fca00078e020c */
[----:B------:R0:W2:Y:S01]  /*0180*/  LDG.E R7, desc[UR6][R12.64] ;  /* 0x000000060c077981 */ /* 0x0000a2000c1e1900 */
[----:B------:R-:W-:-:S04]  /*0190*/  IMAD.WIDE.U32 R10, R3, 0x4, R12 ;  /* 0x00000004030a7825 */ /* 0x000fc800078e000c */
[C---:B------:R-:W-:Y:S02]  /*01a0*/  IMAD.WIDE.U32 R28, R3.reuse, 0x4, R10 ;  /* 0x00000004031c7825 */ /* 0x040fe400078e000a */
[----:B------:R-:W3:Y:S02]  /*01b0*/  LDG.E R10, desc[UR6][R10.64] ;  /* 0x000000060a0a7981 */ /* 0x000ee4000c1e1900 */
[C---:B------:R-:W-:Y:S02]  /*01c0*/  IMAD.WIDE.U32 R26, R3.reuse, 0x4, R28 ;  /* 0x00000004031a7825 */ /* 0x040fe400078e001c */
[----:B------:R-:W4:Y:S02]  /*01d0*/  LDG.E R28, desc[UR6][R28.64] ;  /* 0x000000061c1c7981 */ /* 0x000f24000c1e1900 */
[C---:B------:R-:W-:Y:S02]  /*01e0*/  IMAD.WIDE.U32 R24, R3.reuse, 0x4, R26 ;  /* 0x0000000403187825 */ /* 0x040fe400078e001a */
[----:B------:R-:W5:Y:S02]  /*01f0*/  LDG.E R27, desc[UR6][R26.64] ;  /* 0x000000061a1b7981 */ /* 0x000f64000c1e1900 */
[----:B------:R-:W-:-:S05]  /*0200*/  IMAD.WIDE.U32 R20, R3, 0x4, R24 ;  /* 0x0000000403147825 */ /* 0x000fca00078e0018 */
[----:B------:R-:W5:Y:S01]  /*0210*/  LDG.E R23, desc[UR6][R20.64] ;  /* 0x0000000614177981 */ /* 0x000f62000c1e1900 */
[----:B0-----:R-:W-:-:S03]  /*0220*/  IMAD.WIDE.U32 R12, R3, 0x4, R20 ;  /* 0x00000004030c7825 */ /* 0x001fc600078e0014 */
[----:B------:R-:W5:Y:S01]  /*0230*/  LDG.E R26, desc[UR6][R24.64] ;  /* 0x00000006181a7981 */ /* 0x000f62000c1e1900 */
[----:B------:R-:W-:-:S03]  /*0240*/  IMAD.WIDE.U32 R18, R3, 0x4, R12 ;  /* 0x0000000403127825 */ /* 0x000fc600078e000c */
[----:B------:R0:W5:Y:S04]  /*0250*/  LDG.E R22, desc[UR6][R12.64] ;  /* 0x000000060c167981 */ /* 0x000168000c1e1900 */
[----:B------:R1:W5:Y:S01]  /*0260*/  LDG.E R11, desc[UR6][R18.64] ;  /* 0x00000006120b7981 */ /* 0x000362000c1e1900 */
[----:B------:R-:W-:-:S04]  /*0270*/  IMAD.WIDE.U32 R14, R3, 0x4, R18 ;  /* 0x00000004030e7825 */ /* 0x000fc800078e0012 */
[C---:B------:R-:W-:Y:S02]  /*0280*/  IMAD.WIDE.U32 R16, R3.reuse, 0x4, R14 ;  /* 0x0000000403107825 */ /* 0x040fe400078e000e */
[----:B------:R-:W5:Y:S02]  /*0290*/  LDG.E R14, desc[UR6][R14.64] ;  /* 0x000000060e0e7981 */ /* 0x000f64000c1e1900 */
[C---:B0-----:R-:W-:Y:S02]  /*02a0*/  IMAD.WIDE.U32 R12, R3.reuse, 0x4, R16 ;  /* 0x00000004030c7825 */ /* 0x041fe400078e0010 */
[----:B------:R-:W5:Y:S02]  /*02b0*/  LDG.E R16, desc[UR6][R16.64] ;  /* 0x0000000610107981 */ /* 0x000f64000c1e1900 */
[C---:B-1----:R-:W-:Y:S02]  /*02c0*/  IMAD.WIDE.U32 R18, R3.reuse, 0x4, R12 ;  /* 0x0000000403127825 */ /* 0x042fe400078e000c */
[----:B------:R0:W5:Y:S04]  /*02d0*/  LDG.E R29, desc[UR6][R12.64] ;  /* 0x000000060c1d7981 */ /* 0x000168000c1e1900 */
[----:B------:R1:W5:Y:S01]  /*02e0*/  LDG.E R15, desc[UR6][R18.64] ;  /* 0x00000006120f7981 */ /* 0x000362000c1e1900 */
[----:B------:R-:W-:-:S04]  /*02f0*/  IMAD.WIDE.U32 R20, R3, 0x4, R18 ;  /* 0x0000000403147825 */ /* 0x000fc800078e0012 */
[C---:B------:R-:W-:Y:S02]  /*0300*/  IMAD.WIDE.U32 R24, R3.reuse, 0x4, R20 ;  /* 0x0000000403187825 */ /* 0x040fe400078e0014 */
[----:B------:R5:W5:Y:S02]  /*0310*/  LDG.E R20, desc[UR6][R20.64] ;  /* 0x0000000614147981 */ /* 0x000b64000c1e1900 */
[C---:B0-----:R-:W-:Y:S02]  /*0320*/  IMAD.WIDE.U32 R12, R3.reuse, 0x4, R24 ;  /* 0x00000004030c7825 */ /* 0x041fe400078e0018 */
[----:B------:R-:W5:Y:S02]  /*0330*/  LDG.E R24, desc[UR6][R24.64] ;  /* 0x0000000618187981 */ /* 0x000f64000c1e1900 */
[----:B-1----:R-:W-:Y:S02]  /*0340*/  IMAD.WIDE.U32 R18, R3, 0x4, R12 ;  /* 0x0000000403127825 */ /* 0x002fe400078e000c */
[----:B------:R-:W5:Y:S04]  /*0350*/  LDG.E R17, desc[UR6][R12.64] ;  /* 0x000000060c117981 */ /* 0x000f68000c1e1900 */
[----:B------:R-:W5:Y:S01]  /*0360*/  LDG.E R18, desc[UR6][R18.64] ;  /* 0x0000000612127981 */ /* 0x000f62000c1e1900 */
[----:B------:R-:W-:-:S04]  /*0370*/  IADD3 R8, PT, PT, R8, 0x10, RZ ;  /* 0x0000001008087810 */ /* 0x000fc80007ffe0ff */
[----:B------:R-:W-:Y:S02]  /*0380*/  ISETP.NE.AND P0, PT, R8, RZ, PT ;  /* 0x000000ff0800720c */ /* 0x000fe40003f05270 */
[----:B------:R-:W-:Y:S02]  /*0390*/  LEA R6, R3, R6, 0x4 ;  /* 0x0000000603067211 */ /* 0x000fe400078e20ff */
[----:B--2---:R-:W-:-:S05]  /*03a0*/  I2FP.F32.S32 R7, R7 ;  /* 0x0000000700077245 */ /* 0x004fca0000201400 */
[----:B------:R-:W-:Y:S01]  /*03b0*/  FADD R7, R7, R0 ;  /* 0x0000000007077221 */ /* 0x000fe20000000000 */
[----:B---3--:R-:W-:-:S05]  /*03c0*/  I2FP.F32.S32 R10, R10 ;  /* 0x0000000a000a7245 */ /* 0x008fca0000201400 */
[----:B------:R-:W-:Y:S01]  /*03d0*/  FADD R7, R7, R10 ;  /* 0x0000000a07077221 */ /* 0x000fe20000000000 */
[----:B----4-:R-:W-:-:S05]  /*03e0*/  I2FP.F32.S32 R28, R28 ;  /* 0x0000001c001c7245 */ /* 0x010fca0000201400 */
[----:B------:R-:W-:Y:S01]  /*03f0*/  FADD R7, R7, R28 ;  /* 0x0000001c07077221 */ /* 0x000fe20000000000 */
[----:B-----5:R-:W-:-:S05]  /*0400*/  I2FP.F32.S32 R0, R27 ;  /* 0x0000001b00007245 */ /* 0x020fca0000201400 */
[----:B------:R-:W-:Y:S01]  /*0410*/  FADD R0, R7, R0 ;  /* 0x0000000007007221 */ /* 0x000fe20000000000 */
[----:B------:R-:W-:Y:S02]  /*0420*/  I2FP.F32.S32 R23, R23 ;  /* 0x0000001700177245 */ /* 0x000fe40000201400 */
[----:B------:R-:W-:-:S05]  /*0430*/  I2FP.F32.S32 R21, R26 ;  /* 0x0000001a00157245 */ /* 0x000fca0000201400 */
[----:B------:R-:W-:Y:S01]  /*0440*/  FADD R0, R0, R21 ;  /* 0x0000001500007221 */ /* 0x000fe20000000000 */
[----:B------:R-:W-:-:S03]  /*0450*/  I2FP.F32.S32 R7, R22 ;  /* 0x0000001600077245 */ /* 0x000fc60000201400 */
[----:B------:R-:W-:Y:S01]  /*0460*/  FADD R0, R0, R23 ;  /* 0x0000001700007221 */ /* 0x000fe20000000000 */
[----:B------:R-:W-:-:S03]  /*0470*/  I2FP.F32.S32 R11, R11 ;  /* 0x0000000b000b7245 */ /* 0x000fc60000201400 */
[----:B------:R-:W-:Y:S01]  /*0480*/  FADD R0, R0, R7 ;  /* 0x0000000700007221 */ /* 0x000fe20000000000 */
[----:B------:R-:W-:-:S03]  /*0490*/  I2FP.F32.S32 R7, R14 ;  /* 0x0000000e00077245 */ /* 0x000fc60000201400 */
[----:B------:R-:W-:-:S04]  /*04a0*/  FADD R0, R0, R11 ;  /* 0x0000000b00007221 */ /* 0x000fc80000000000 */
[----:B------:R-:W-:Y:S01]  /*04b0*/  FADD R0, R0, R7 ;  /* 0x0000000700007221 */ /* 0x000fe20000000000 */
[----:B------:R-:W-:Y:S02]  /*04c0*/  I2FP.F32.S32 R11, R16 ;  /* 0x00000010000b7245 */ /* 0x000fe40000201400 */
[----:B------:R-:W-:-:S03]  /*04d0*/  I2FP.F32.S32 R29, R29 ;  /* 0x0000001d001d7245 */ /* 0x000fc60000201400 */
[----:B------:R-:W-:Y:S01]  /*04e0*/  FADD R0, R0, R11 ;  /* 0x0000000b00007221 */ /* 0x000fe20000000000 */
[----:B------:R-:W-:-:S03]  /*04f0*/  I2FP.F32.S32 R15, R15 ;  /* 0x0000000f000f7245 */ /* 0x000fc60000201400 */
[----:B------:R-:W-:-:S04]  /*0500*/  FADD R0, R0, R29 ;  /* 0x0000001d00007221 */ /* 0x000fc80000000000 */
[----:B------:R-:W-:Y:S01]  /*0510*/  FADD R0, R0, R15 ;  /* 0x0000000f00007221 */ /* 0x000fe20000000000 */
[----:B------:R-:W-:-:S05]  /*0520*/  I2FP.F32.S32 R7, R20 ;  /* 0x0000001400077245 */ /* 0x000fca0000201400 */
[----:B------:R-:W-:Y:S01]  /*0530*/  FADD R0, R0, R7 ;  /* 0x0000000700007221 */ /* 0x000fe20000000000 */
[----:B------:R-:W-:Y:S02]  /*0540*/  I2FP.F32.S32 R11, R24 ;  /* 0x00000018000b7245 */ /* 0x000fe40000201400 */
[----:B------:R-:W-:-:S03]  /*0550*/  I2FP.F32.S32 R17, R17 ;  /* 0x0000001100117245 */ /* 0x000fc60000201400 */
[----:B------:R-:W-:Y:S01]  /*0560*/  FADD R0, R0, R11 ;  /* 0x0000000b00007221 */ /* 0x000fe20000000000 */
[----:B------:R-:W-:-:S03]  /*0570*/  I2FP.F32.S32 R7, R18 ;  /* 0x0000001200077245 */ /* 0x000fc60000201400 */
[----:B------:R-:W-:-:S04]  /*0580*/  FADD R0, R0, R17 ;  /* 0x0000001100007221 */ /* 0x000fc80000000000 */
[----:B------:R-:W-:Y:S01]  /*0590*/  FADD R0, R0, R7 ;  /* 0x0000000700007221 */ /* 0x000fe20000000000 */
[----:B------:R-:W-:Y:S06]  /*05a0*/  @P0 BRA `(.L_x_2) ;  /* 0xfffffff800ec0947 */ /* 0x000fec000383ffff */
.L_x_1:
[----:B------:R-:W-:Y:S05]  /*05b0*/  @!P1 BRA `(.L_x_0) ;  /* 0x00000004002c9947 */ /* 0x000fea0003800000 */
[----:B------:R-:W-:Y:S02]  /*05c0*/  ISETP.GE.U32.AND P0, PT, R2, 0x8, PT ;  /* 0x000000080200780c */ /* 0x000fe40003f06070 */
[----:B------:R-:W-:-:S04]  /*05d0*/  LOP3.LUT R8, R3, 0x7, RZ, 0xc0, !PT ;  /* 0x0000000703087812 */ /* 0x000fc800078ec0ff */
[----:B------:R-:W-:-:S07]  /*05e0*/  ISETP.NE.AND P1, PT, R8, RZ, PT ;  /* 0x000000ff0800720c */ /* 0x000fce0003f25270 */
[----:B------:R-:W-:Y:S06]  /*05f0*/  @!P0 BRA `(.L_x_3) ;  /* 0x00000000008c8947 */ /* 0x000fec0003800000 */
[----:B------:R-:W0:Y:S01]  /*0600*/  LDC.64 R16, c[0x0][0x380] ;  /* 0x0000e000ff107b82 */ /* 0x000e220000000a00 */
[----:B------:R-:W-:-:S04]  /*0610*/  IMAD R7, R5, R3, R4 ;  /* 0x0000000305077224 */ /* 0x000fc800078e0204 */
[----:B0-----:R-:W-:-:S04]  /*0620*/  IMAD.WIDE R16, R7, 0x4, R16 ;  /* 0x0000000407107825 */ /* 0x001fc800078e0210 */
[C---:B------:R-:W-:Y:S02]  /*0630*/  IMAD.WIDE.U32 R18, R3.reuse, 0x4, R16 ;  /* 0x0000000403127825 */ /* 0x040fe400078e0010 */
[----:B------:R-:W2:Y:S02]  /*0640*/  LDG.E R16, desc[UR6][R16.64] ;  /* 0x0000000610107981 */ /* 0x000ea4000c1e1900 */
[C---:B------:R-:W-:Y:S02]  /*0650*/  IMAD.WIDE.U32 R20, R3.reuse, 0x4, R18 ;  /* 0x0000000403147825 */ /* 0x040fe400078e0012 */
[----:B------:R-:W3:Y:S02]  /*0660*/  LDG.E R18, desc[UR6][R18.64] ;  /* 0x0000000612127981 */ /* 0x000ee4000c1e1900 */
[C---:B------:R-:W-:Y:S02]  /*0670*/  IMAD.WIDE.U32 R6, R3.reuse, 0x4, R20 ;  /* 0x0000000403067825 */ /* 0x040fe400078e0014 */
[----:B------:R-:W4:Y:S02]  /*0680*/  LDG.E R20, desc[UR6][R20.64] ;  /* 0x0000000614147981 */ /* 0x000f24000c1e1900 */
[----:B------:R-:W-:-:S02]  /*0690*/  IMAD.WIDE.U32 R22, R3, 0x4, R6 ;  /* 0x0000000403167825 */ /* 0x000fc400078e0006 */
[----:B------:R-:W5:Y:S02]  /*06a0*/  LDG.E R6, desc[UR6][R6.64] ;  /* 0x0000000606067981 */ /* 0x000f64000c1e1900 */
[C---:B------:R-:W-:Y:S02]  /*06b0*/  IMAD.WIDE.U32 R10, R3.reuse, 0x4, R22 ;  /* 0x00000004030a7825 */ /* 0x040fe400078e0016 */
[----:B------:R-:W5:Y:S02]  /*06c0*/  LDG.E R22, desc[UR6][R22.64] ;  /* 0x0000000616167981 */ /* 0x000f64000c1e1900 */
[C---:B------:R-:W-:Y:S02]  /*06d0*/  IMAD.WIDE.U32 R12, R3.reuse, 0x4, R10 ;  /* 0x00000004030c7825 */ /* 0x040fe400078e000a */
[----:B------:R-:W5:Y:S02]  /*06e0*/  LDG.E R10, desc[UR6][R10.64] ;  /* 0x000000060a0a7981 */ /* 0x000f64000c1e1900 */
[----:B------:R-:W-:-:S02]  /*06f0*/  IMAD.WIDE.U32 R14, R3, 0x4, R12 ;  /* 0x00000004030e7825 */ /* 0x000fc400078e000c */
[----:B------:R-:W5:Y:S04]  /*0700*/  LDG.E R12, desc[UR6][R12.64] ;  /* 0x000000060c0c7981 */ /* 0x000f68000c1e1900 */
[----:B------:R-:W5:Y:S01]  /*0710*/  LDG.E R14, desc[UR6][R14.64] ;  /* 0x000000060e0e7981 */ /* 0x000f62000c1e1900 */
[----:B------:R-:W-:Y:S02]  /*0720*/  IADD3 R5, PT, PT, R5, 0x8, RZ ;  /* 0x0000000805057810 */ /* 0x000fe40007ffe0ff */
        /* <DEDUP_REMOVED lines=8> */
[----:B------:R-:W-:-:S05]  /*07b0*/  I2FP.F32.S32 R7, R22 ;  /* 0x0000001600077245 */ /* 0x000fca0000201400 */
[----:B------:R-:W-:Y:S01]  /*07c0*/  FADD R6, R6, R7 ;  /* 0x0000000706067221 */ /* 0x000fe20000000000 */
[----:B------:R-:W-:-:S05]  /*07d0*/  I2FP.F32.S32 R11, R10 ;  /* 0x0000000a000b7245 */ /* 0x000fca0000201400 */
[----:B------:R-:W-:Y:S01]  /*07e0*/  FADD R6, R6, R11 ;  /* 0x0000000b06067221 */ /* 0x000fe20000000000 */
[----:B------:R-:W-:Y:S02]  /*07f0*/  I2FP.F32.S32 R7, R12 ;  /* 0x0000000c00077245 */ /* 0x000fe40000201400 */
[----:B------:R-:W-:-:S03]  /*0800*/  I2FP.F32.S32 R11, R14 ;  /* 0x0000000e000b7245 */ /* 0x000fc60000201400 */
[----:B------:R-:W-:-:S04]  /*0810*/  FADD R6, R6, R7 ;  /* 0x0000000706067221 */ /* 0x000fc80000000000 */
[----:B------:R-:W-:-:S07]  /*0820*/  FADD R0, R6, R11 ;  /* 0x0000000b06007221 */ /* 0x000fce0000000000 */
.L_x_3:
        /* <DEDUP_REMOVED lines=12> */
[----:B------:R-:W-:Y:S02]  /*08f0*/  IMAD.WIDE.U32 R14, R3, 0x4, R12 ;  /* 0x00000004030e7825 */ /* 0x000fe400078e000c */
[----:B------:R-:W4:Y:S04]  /*0900*/  LDG.E R12, desc[UR6][R12.64] ;  /* 0x000000060c0c7981 */ /* 0x000f28000c1e1900 */
[----:B------:R-:W5:Y:S01]  /*0910*/  LDG.E R14, desc[UR6][R14.64] ;  /* 0x000000060e0e7981 */ /* 0x000f62000c1e1900 */
[----:B------:R-:W-:-:S02]  /*0920*/  IADD3 R5, PT, PT, R5, 0x4, RZ ;  /* 0x0000000405057810 */ /* 0x000fc40007ffe0ff */
[----:B--2---:R-:W-:-:S05]  /*0930*/  I2FP.F32.S32 R17, R6 ;  /* 0x0000000600117245 */ /* 0x004fca0000201400 */
[----:B------:R-:W-:Y:S01]  /*0940*/  FADD R17, R0, R17 ;  /* 0x0000001100117221 */ /* 0x000fe20000000000 */
[----:B---3--:R-:W-:-:S05]  /*0950*/  I2FP.F32.S32 R8, R10 ;  /* 0x0000000a00087245 */ /* 0x008fca0000201400 */
[----:B------:R-:W-:Y:S01]  /*0960*/  FADD R8, R17, R8 ;  /* 0x0000000811087221 */ /* 0x000fe20000000000 */
[----:B----4-:R-:W-:Y:S02]  /*0970*/  I2FP.F32.S32 R19, R12 ;  /* 0x0000000c00137245 */ /* 0x010fe40000201400 */
[----:B-----5:R-:W-:-:S03]  /*0980*/  I2FP.F32.S32 R7, R14 ;  /* 0x0000000e00077245 */ /* 0x020fc60000201400 */
[----:B------:R-:W-:-:S04]  /*0990*/  FADD R8, R8, R19 ;  /* 0x0000001308087221 */ /* 0x000fc80000000000 */
[----:B------:R-:W-:-:S07]  /*09a0*/  FADD R0, R8, R7 ;  /* 0x0000000708007221 */ /* 0x000fce0000000000 */
.L_x_4:
[----:B------:R-:W-:Y:S05]  /*09b0*/  @!P1 BRA `(.L_x_0) ;  /* 0x00000000002c9947 */ /* 0x000fea0003800000 */
[----:B------:R-:W0:Y:S01]  /*09c0*/  LDC.64 R10, c[0x0][0x380] ;  /* 0x0000e000ff0a7b82 */ /* 0x000e220000000a00 */
[----:B------:R-:W-:Y:S01]  /*09d0*/  IMAD R5, R5, R3, R4 ;  /* 0x0000000305057224 */ /* 0x000fe200078e0204 */
[----:B------:R-:W-:-:S07]  /*09e0*/  IADD3 R2, PT, PT, -R2, RZ, RZ ;  /* 0x000000ff02027210 */ /* 0x000fce0007ffe1ff */
.L_x_5:
[----:B0-----:R-:W-:-:S06]  /*09f0*/  IMAD.WIDE R6, R5, 0x4, R10 ;  /* 0x0000000405067825 */ /* 0x001fcc00078e020a */
[----:B------:R-:W2:Y:S01]  /*0a00*/  LDG.E R6, desc[UR6][R6.64] ;  /* 0x0000000606067981 */ /* 0x000ea2000c1e1900 */
[----:B------:R-:W-:Y:S02]  /*0a10*/  IADD3 R2, PT, PT, R2, 0x1, RZ ;  /* 0x0000000102027810 */ /* 0x000fe40007ffe0ff */
[----:B------:R-:W-:Y:S02]  /*0a20*/  IADD3 R5, PT, PT, R5, R3, RZ ;  /* 0x0000000305057210 */ /* 0x000fe40007ffe0ff */
[----:B------:R-:W-:Y:S02]  /*0a30*/  ISETP.NE.AND P0, PT, R2, RZ, PT ;  /* 0x000000ff0200720c */ /* 0x000fe40003f05270 */
[----:B--2---:R-:W-:-:S05]  /*0a40*/  I2FP.F32.S32 R13, R6 ;  /* 0x00000006000d7245 */ /* 0x004fca0000201400 */
[----:B------:R-:W-:-:S06]  /*0a50*/  FADD R0, R13, R0 ;  /* 0x000000000d007221 */ /* 0x000fcc0000000000 */
[----:B------:R-:W-:Y:S05]  /*0a60*/  @P0 BRA `(.L_x_5) ;  /* 0xfffffffc00e00947 */ /* 0x000fea000383ffff */
.L_x_0:
[----:B------:R-:W-:Y:S01]  /*0a70*/  I2FP.F32.S32 R3, R3 ;  /* 0x0000000300037245 */ /* 0x000fe20000201400 */
[----:B------:R-:W-:Y:S03]  /*0a80*/  BSSY.RECONVERGENT B2, `(.L_x_6) ;  /* 0x000000c000027945 */ /* 0x000fe60003800200 */
[----:B------:R-:W0:Y:S08]  /*0a90*/  MUFU.RCP R2, R3 ;  /* 0x0000000300027308 */ /* 0x000e300000001000 */
[----:B------:R-:W1:Y:S01]  /*0aa0*/  FCHK P0, R0, R3 ;  /* 0x0000000300007302 */ /* 0x000e620000000000 */
[----:B0-----:R-:W-:-:S04]  /*0ab0*/  FFMA R5, -R3, R2, 1 ;  /* 0x3f80000003057423 */ /* 0x001fc80000000102 */
[----:B------:R-:W-:-:S04]  /*0ac0*/  FFMA R5, R2, R5, R2 ;  /* 0x0000000502057223 */ /* 0x000fc80000000002 */
[----:B------:R-:W-:-:S04]  /*0ad0*/  FFMA R2, R5, R0, RZ ;  /* 0x0000000005027223 */ /* 0x000fc800000000ff */
[----:B------:R-:W-:-:S04]  /*0ae0*/  FFMA R7, -R3, R2, R0 ;  /* 0x0000000203077223 */ /* 0x000fc80000000100 */
[----:B------:R-:W-:Y:S01]  /*0af0*/  FFMA R5, R5, R7, R2 ;  /* 0x0000000705057223 */ /* 0x000fe20000000002 */
[----:B-1----:R-:W-:Y:S06]  /*0b00*/  @!P0 BRA `(.L_x_7) ;  /* 0x00000000000c8947 */ /* 0x002fec0003800000 */
[----:B------:R-:W-:-:S07]  /*0b10*/  MOV R2, 0xb30 ;  /* 0x00000b3000027802 */ /* 0x000fce0000000f00 */
[----:B------:R-:W-:Y:S05]  /*0b20*/  CALL.REL.NOINC `($__internal_1_$__cuda_sm3x_div_rn_noftz_f32_slowpath) ;  /* 0x0000003000fc7944 */ /* 0x000fea0003c00000 */
[----:B------:R-:W-:-:S07]  /*0b30*/  MOV R5, R0 ;  /* 0x0000000000057202 */ /* 0x000fce0000000f00 */
.L_x_7:
[----:B------:R-:W-:Y:S05]  /*0b40*/  BSYNC.RECONVERGENT B2 ;  /* 0x0000000000027941 */ /* 0x000fea0003800200 */
.L_x_6:
[----:B------:R-:W-:Y:S01]  /*0b50*/  HFMA2 R12, -RZ, RZ, 0, 0 ;  /* 0x00000000ff0c7431 */ /* 0x000fe200000001ff */
[----:B------:R-:W-:Y:S06]  /*0b60*/  @!P2 BRA `(.L_x_8) ;  /* 0x0000000c00eca947 */ /* 0x000fec0003800000 */
[----:B------:R-:W0:Y:S01]  /*0b70*/  LDCU UR5, c[0x0][0x390] ;  /* 0x00007200ff0577ac */ /* 0x000e220008000800 */
[----:B------:R-:W-:Y:S02]  /*0b80*/  MOV R2, RZ ;  /* 0x000000ff00027202 */ /* 0x000fe40000000f00 */
[----:B------:R-:W-:Y:S02]  /*0b90*/  MOV R12, RZ ;  /* 0x000000ff000c7202 */ /* 0x000fe40000000f00 */
[----:B0-----:R-:W-:-:S04]  /*0ba0*/  MOV R11, UR5 ;  /* 0x00000005000b7c02 */ /* 0x001fc80008000f00 */
[----:B------:R-:W-:-:S13]  /*0bb0*/  ISETP.NE.AND P0, PT, R11, 0x1, PT ;  /* 0x000000010b00780c */ /* 0x000fda0003f05270 */
[----:B------:R-:W-:Y:S05]  /*0bc0*/  @!P0 BRA `(.L_x_9) ;  /* 0x00000008008c8947 */ /* 0x000fea0003800000 */
[----:B------:R-:W0:Y:S01]  /*0bd0*/  LDC R8, c[0x0][0x390] ;  /* 0x0000e400ff087b82 */ /* 0x000e220000000800 */
[----:B------:R-:W-:Y:S02]  /*0be0*/  LOP3.LUT R2, R11, 0x7ffffffe, RZ, 0xc0, !PT ;  /* 0x7ffffffe0b027812 */ /* 0x000fe400078ec0ff */
[----:B------:R-:W-:Y:S02]  /*0bf0*/  MOV R12, RZ ;  /* 0x000000ff000c7202 */ /* 0x000fe40000000f00 */
[----:B------:R-:W-:Y:S02]  /*0c00*/  MOV R10, R4 ;  /* 0x00000004000a7202 */ /* 0x000fe40000000f00 */
[----:B------:R-:W-:Y:S01]  /*0c10*/  IADD3 R0, PT, PT, -R2, RZ, RZ ;  /* 0x000000ff02007210 */ /* 0x000fe20007ffe1ff */
[----:B------:R-:W1:Y:S06]  /*0c20*/  LDC.64 R6, c[0x0][0x380] ;  /* 0x0000e000ff067b82 */ /* 0x000e6c0000000a00 */
.L_x_15:
[----:B-1----:R-:W-:Y:S01]  /*0c30*/  IMAD.WIDE R18, R10, 0x4, R6 ;  /* 0x000000040a127825 */ /* 0x002fe200078e0206 */
[----:B0-----:R-:W-:-:S05]  /*0c40*/  MOV R11, R8 ;  /* 0x00000008000b7202 */ /* 0x001fca0000000f00 */
[----:B------:R-:W-:Y:S02]  /*0c50*/  IMAD.WIDE.U32 R16, R11, 0x4, R18 ;  /* 0x000000040b107825 */ /* 0x000fe400078e0012 */
[----:B------:R-:W2:Y:S04]  /*0c60*/  LDG.E R18, desc[UR6][R18.64] ;  /* 0x0000000612127981 */ /* 0x000ea8000c1e1900 */
[----:B------:R-:W3:Y:S01]  /*0c70*/  LDG.E R16, desc[UR6][R16.64] ;  /* 0x0000000610107981 */ /* 0x000ee2000c1e1900 */
[----:B------:R-:W-:Y:S01]  /*0c80*/  IADD3 R0, PT, PT, R0, 0x2, RZ ;  /* 0x0000000200007810 */ /* 0x000fe20007ffe0ff */
[----:B------:R-:W-:Y:S01]  /*0c90*/  BSSY.RECONVERGENT B0, `(.L_x_10) ;  /* 0x000004b000007945 */ /* 0x000fe20003800200 */
[----:B------:R-:W-:Y:S02]  /*0ca0*/  HFMA2 R15, -RZ, RZ, 1.875, 0 ;  /* 0x3f800000ff0f7431 */ /* 0x000fe400000001ff */
[----:B------:R-:W-:-:S02]  /*0cb0*/  ISETP.NE.AND P1, PT, R0, RZ, PT ;  /* 0x000000ff0000720c */ /* 0x000fc40003f25270 */
[----:B--2---:R-:W-:Y:S02]  /*0cc0*/  I2FP.F32.S32 R14, R18 ;  /* 0x00000012000e7245 */ /* 0x004fe40000201400 */
[----:B---3--:R-:W-:-:S03]  /*0cd0*/  I2FP.F32.S32 R20, R16 ;  /* 0x0000001000147245 */ /* 0x008fc60000201400 */
[--C-:B------:R-:W-:Y:S02]  /*0ce0*/  FADD R14, R14, -R5.reuse ;  /* 0x800000050e0e7221 */ /* 0x100fe40000000000 */
[----:B------:R-:W-:-:S03]  /*0cf0*/  FADD R13, R20, -R5 ;  /* 0x80000005140d7221 */ /* 0x000fc60000000000 */
[----:B------:R-:W-:Y:S02]  /*0d00*/  FSETP.NEU.AND P0, PT, R14, 1, PT ;  /* 0x3f8000000e00780b */ /* 0x000fe40003f0d000 */
[----:B------:R-:W-:-:S11]  /*0d10*/  FSETP.NEU.AND P2, PT, R13, 1, PT ;  /* 0x3f8000000d00780b */ /* 0x000fd60003f4d000 */
[----:B------:R-:W-:Y:S05]  /*0d20*/  @!P0 BRA `(.L_x_11) ;  /* 0x0000000400048947 */ /* 0x000fea0003800000 */
[----:B------:R-:W-:-:S13]  /*0d30*/  FSETP.NAN.AND P0, PT, |R14|, |R14|, PT ;  /* 0x4000000e0e00720b */ /* 0x000fda0003f08200 */
[----:B------:R-:W-:Y:S01]  /*0d40*/  @P0 FADD R15, R14, 2 ;  /* 0x400000000e0f0421 */ /* 0x000fe20000000000 */
[----:B------:R-:W-:Y:S06]  /*0d50*/  @P0 BRA `(.L_x_11) ;  /* 0x0000000000f80947 */ /* 0x000fec0003800000 */
[C---:B------:R-:W-:Y:S01]  /*0d60*/  FMUL R15, |R14|.reuse, 16777216 ;  /* 0x4b8000000e0f7820 */ /* 0x040fe20000400200 */
[C---:B------:R-:W-:Y:S02]  /*0d70*/  FSETP.GEU.AND P0, PT, |R14|.reuse, 1.175494350822287508e-38, PT ;  /* 0x008000000e00780b */ /* 0x040fe40003f0e200 */
[----:B------:R-:W-:Y:S02]  /*0d80*/  MOV R21, 0x3a2c32e4 ;  /* 0x3a2c32e400157802 */ /* 0x000fe40000000f00 */
[----:B------:R-:W-:Y:S02]  /*0d90*/  FSEL R15, R15, |R14|, !P0 ;  /* 0x4000000e0f0f7208 */ /* 0x000fe40004000000 */
[----:B------:R-:W-:Y:S02]  /*0da0*/  FSEL R19, RZ, -24, P0 ;  /* 0xc1c00000ff137808 */ /* 0x000fe40000000000 */
[----:B------:R-:W-:Y:S02]  /*0db0*/  IADD3 R16, PT, PT, R15, -0x3f3504f3, RZ ;  /* 0xc0cafb0d0f107810 */ /* 0x000fe40007ffe0ff */
[----:B------:R-:W-:-:S02]  /*0dc0*/  FSETP.NEU.AND P0, PT, |R14|, +INF , PT ;  /* 0x7f8000000e00780b */ /* 0x000fc40003f0d200 */
[----:B------:R-:W-:Y:S02]  /*0dd0*/  LOP3.LUT R16, R16, 0xff800000, RZ, 0xc0, !PT ;  /* 0xff80000010107812 */ /* 0x000fe400078ec0ff */
[----:B------:R-:W-:Y:S02]  /*0de0*/  FSETP.NEU.AND P0, PT, R14, RZ, P0 ;  /* 0x000000ff0e00720b */ /* 0x000fe4000070d000 */
[-C--:B------:R-:W-:Y:S02]  /*0df0*/  IADD3 R17, PT, PT, R15, -R16.reuse, RZ ;  /* 0x800000100f117210 */ /* 0x080fe40007ffe0ff */
[----:B------:R-:W-:-:S03]  /*0e00*/  I2FP.F32.S32 R16, R16 ;  /* 0x0000001000107245 */ /* 0x000fc60000201400 */
[C---:B------:R-:W-:Y:S01]  /*0e10*/  FADD R15, R17.reuse, 1 ;  /* 0x3f800000110f7421 */ /* 0x040fe20000000000 */
[----:B------:R-:W-:Y:S01]  /*0e20*/  FADD R22, R17, -1 ;  /* 0xbf80000011167421 */ /* 0x000fe20000000000 */
[----:B------:R-:W-:-:S03]  /*0e30*/  FFMA R20, R16, 1.1920928955078125e-07, R19 ;  /* 0x3400000010147823 */ /* 0x000fc60000000013 */
[----:B------:R-:W-:Y:S01]  /*0e40*/  FADD R18, R22, R22 ;  /* 0x0000001616127221 */ /* 0x000fe20000000000 */
[----:B------:R-:W0:Y:S01]  /*0e50*/  MUFU.RCP R15, R15 ;  /* 0x0000000f000f7308 */ /* 0x000e220000001000 */
[----:B------:R-:W-:Y:S02]  /*0e60*/  @!P0 FADD R14, R14, R14 ;  /* 0x0000000e0e0e8221 */ /* 0x000fe40000000000 */
[----:B0-----:R-:W-:-:S04]  /*0e70*/  FMUL R17, R15, R18 ;  /* 0x000000120f117220 */ /* 0x001fc80000400000 */
[----:B------:R-:W-:Y:S01]  /*0e80*/  FADD R19, R22, -R17 ;  /* 0x8000001116137221 */ /* 0x000fe20000000000 */
[C---:B------:R-:W-:Y:S01]  /*0e90*/  FMUL R18, R17.reuse, R17 ;  /* 0x0000001111127220 */ /* 0x040fe20000400000 */
[----:B------:R-:W-:Y:S02]  /*0ea0*/  FFMA R16, R17, 1.4426950216293334961, R20 ;  /* 0x3fb8aa3b11107823 */ /* 0x000fe40000000014 */
[----:B------:R-:W-:Y:S01]  /*0eb0*/  FADD R19, R19, R19 ;  /* 0x0000001313137221 */ /* 0x000fe20000000000 */
[----:B------:R-:W-:Y:S01]  /*0ec0*/  FFMA R21, R18, R21, 0.0032181653659790754318 ;  /* 0x3b52e7db12157423 */ /* 0x000fe20000000015 */
[----:B------:R-:W-:Y:S02]  /*0ed0*/  FADD R20, R20, -R16 ;  /* 0x8000001014147221 */ /* 0x000fe40000000000 */
[----:B------:R-:W-:Y:S01]  /*0ee0*/  FFMA R22, R22, -R17, R19 ;  /* 0x8000001116167223 */ /* 0x000fe20000000013 */
[----:B------:R-:W-:Y:S01]  /*0ef0*/  FFMA R21, R18, R21, 0.018033718690276145935 ;  /* 0x3c93bb7312157423 */ /* 0x000fe20000000015 */
[----:B------:R-:W-:-:S02]  /*0f00*/  FFMA R19, R17, 1.4426950216293334961, R20 ;  /* 0x3fb8aa3b11137823 */ /* 0x000fc40000000014 */
[----:B------:R-:W-:Y:S01]  /*0f10*/  FMUL R22, R15, R22 ;  /* 0x000000160f167220 */ /* 0x000fe20000400000 */
[----:B------:R-:W-:-:S03]  /*0f20*/  FFMA R21, R18, R21, 0.12022458761930465698 ;  /* 0x3df6384f12157423 */ /* 0x000fc60000000015 */
[----:B------:R-:W-:Y:S01]  /*0f30*/  FFMA R20, R22, 1.4426950216293334961, R19 ;  /* 0x3fb8aa3b16147823 */ /* 0x000fe20000000013 */
[----:B------:R-:W-:-:S03]  /*0f40*/  FMUL R18, R18, R21 ;  /* 0x0000001512127220 */ /* 0x000fc60000400000 */
[----:B------:R-:W-:Y:S01]  /*0f50*/  FFMA R19, R17, 1.9251366722983220825e-08, R20 ;  /* 0x32a55e3411137823 */ /* 0x000fe20000000014 */
[----:B------:R-:W-:-:S04]  /*0f60*/  FMUL R15, R18, 3 ;  /* 0x40400000120f7820 */ /* 0x000fc80000400000 */
[----:B------:R-:W-:Y:S01]  /*0f70*/  FFMA R15, R22, R15, R19 ;  /* 0x0000000f160f7223 */ /* 0x000fe20000000013 */
[----:B------:R-:W-:-:S03]  /*0f80*/  HFMA2 R19, -RZ, RZ, 0.64013671875, -15.109375 ;  /* 0x391fcb8eff137431 */ /* 0x000fc600000001ff */
[----:B------:R-:W-:-:S04]  /*0f90*/  FFMA R17, R17, R18, R15 ;  /* 0x0000001211117223 */ /* 0x000fc8000000000f */
[----:B------:R-:W-:-:S04]  /*0fa0*/  FADD R20, R16, R17 ;  /* 0x0000001110147221 */ /* 0x000fc80000000000 */
[----:B------:R-:W-:Y:S01]  /*0fb0*/  FMUL R15, R20, 2 ;  /* 0x40000000140f7820 */ /* 0x000fe20000400000 */
[----:B------:R-:W-:-:S03]  /*0fc0*/  FADD R16, -R16, R20 ;  /* 0x0000001410107221 */ /* 0x000fc60000000100 */
[----:B------:R-:W0:Y:S01]  /*0fd0*/  FRND R18, R15 ;  /* 0x0000000f00127307 */ /* 0x000e220000201000 */
[----:B------:R-:W-:Y:S01]  /*0fe0*/  FADD R17, R17, -R16 ;  /* 0x8000001011117221 */ /* 0x000fe20000000000 */
[----:B------:R-:W-:Y:S01]  /*0ff0*/  FFMA R20, R20, 2, -R15 ;  /* 0x4000000014147823 */ /* 0x000fe2000000080f */
[----:B------:R-:W-:-:S03]  /*1000*/  FSETP.GT.AND P4, PT, |R15|, 152, PT ;  /* 0x431800000f00780b */ /* 0x000fc60003f84200 */
[----:B------:R-:W-:Y:S02]  /*1010*/  FFMA R17, R17, 2, R20 ;  /* 0x4000000011117823 */ /* 0x000fe40000000014 */
[----:B------:R-:W1:Y:S01]  /*1020*/  F2I.NTZ R20, R15 ;  /* 0x0000000f00147305 */ /* 0x000e620000203100 */
[----:B0-----:R-:W-:Y:S01]  /*1030*/  FADD R16, R15, -R18 ;  /* 0x800000120f107221 */ /* 0x001fe20000000000 */
[----:B------:R-:W-:-:S03]  /*1040*/  FSETP.GT.AND P3, PT, R18, RZ, PT ;  /* 0x000000ff1200720b */ /* 0x000fc60003f64000 */
[----:B------:R-:W-:-:S04]  /*1050*/  FADD R16, R16, R17 ;  /* 0x0000001110107221 */ /* 0x000fc80000000000 */
[----:B------:R-:W-:-:S04]  /*1060*/  FFMA R17, R16, R19, 0.0013391353422775864601 ;  /* 0x3aaf85ed10117423 */ /* 0x000fc80000000013 */
[----:B------:R-:W-:-:S04]  /*1070*/  FFMA R17, R16, R17, 0.0096188392490148544312 ;  /* 0x3c1d985610117423 */ /* 0x000fc80000000011 */
[----:B------:R-:W-:-:S04]  /*1080*/  FFMA R17, R16, R17, 0.055503588169813156128 ;  /* 0x3d6357bb10117423 */ /* 0x000fc80000000011 */
[C---:B------:R-:W-:Y:S01]  /*1090*/  FFMA R19, R16.reuse, R17, 0.24022644758224487305 ;  /* 0x3e75fdec10137423 */ /* 0x040fe20000000011 */
[----:B------:R-:W-:Y:S02]  /*10a0*/  SEL R17, RZ, 0x83000000, P3 ;  /* 0x83000000ff117807 */ /* 0x000fe40001800000 */
[----:B------:R-:W-:Y:S01]  /*10b0*/  FSETP.GEU.AND P3, PT, R15, RZ, PT ;  /* 0x000000ff0f00720b */ /* 0x000fe20003f6e000 */
[----:B------:R-:W-:Y:S01]  /*10c0*/  FFMA R19, R16, R19, 0.69314718246459960938 ;  /* 0x3f31721810137423 */ /* 0x000fe20000000013 */
[----:B------:R-:W-:Y:S02]  /*10d0*/  IADD3 R18, PT, PT, R17, 0x7f000000, RZ ;  /* 0x7f00000011127810 */ /* 0x000fe40007ffe0ff */
[----:B-1----:R-:W-:Y:S01]  /*10e0*/  LEA R20, R20, -R17, 0x17 ;  /* 0x8000001114147211 */ /* 0x002fe200078eb8ff */
[----:B------:R-:W-:Y:S01]  /*10f0*/  FFMA R19, R16, R19, 1 ;  /* 0x3f80000010137423 */ /* 0x000fe20000000013 */
[----:B------:R-:W-:-:S03]  /*1100*/  FSEL R15, RZ, +INF , !P3 ;  /* 0x7f800000ff0f7808 */ /* 0x000fc60005800000 */
[----:B------:R-:W-:-:S04]  /*1110*/  FMUL R19, R18, R19 ;  /* 0x0000001312137220 */ /* 0x000fc80000400000 */
[----:B------:R-:W-:Y:S01]  /*1120*/  @!P4 FMUL R15, R20, R19 ;  /* 0x00000013140fc220 */ /* 0x000fe20000400000 */
[----:B------:R-:W-:-:S07]  /*1130*/  @!P0 LOP3.LUT R15, R14, 0x7fffffff, RZ, 0xc0, !PT ;  /* 0x7fffffff0e0f8812 */ /* 0x000fce00078ec0ff */
.L_x_11:
[----:B------:R-:W-:Y:S05]  /*1140*/  BSYNC.RECONVERGENT B0 ;  /* 0x0000000000007941 */ /* 0x000fea0003800200 */
.L_x_10:
[----:B------:R-:W-:Y:S01]  /*1150*/  BSSY.RECONVERGENT B0, `(.L_x_12) ;  /* 0x0000047000007945 */ /* 0x000fe20003800200 */
[----:B------:R-:W-:Y:S01]  /*1160*/  FADD R12, R15, R12 ;  /* 0x0000000c0f0c7221 */ /* 0x000fe20000000000 */
[----:B------:R-:W-:Y:S02]  /*1170*/  MOV R15, 0x3f800000 ;  /* 0x3f800000000f7802 */ /* 0x000fe40000000f00 */
[----:B------:R-:W-:Y:S05]  /*1180*/  @!P2 BRA `(.L_x_13) ;  /* 0x00000004000ca947 */ /* 0x000fea0003800000 */
[----:B------:R-:W-:-:S13]  /*1190*/  FSETP.NAN.AND P0, PT, |R13|, |R13|, PT ;  /* 0x4000000d0d00720b */ /* 0x000fda0003f08200 */
[----:B------:R-:W-:Y:S05]  /*11a0*/  @P0 BRA `(.L_x_14) ;  /* 0x0000000400000947 */ /* 0x000fea0003800000 */
[C---:B------:R-:W-:Y:S01]  /*11b0*/  FMUL R14, |R13|.reuse, 16777216 ;  /* 0x4b8000000d0e7820 */ /* 0x040fe20000400200 */
[C---:B------:R-:W-:Y:S01]  /*11c0*/  FSETP.GEU.AND P0, PT, |R13|.reuse, 1.175494350822287508e-38, PT ;  /* 0x008000000d00780b */ /* 0x040fe20003f0e200 */
[----:B------:R-:W-:Y:S01]  /*11d0*/  HFMA2 R20, -RZ, RZ, 0.771484375, 0.21533203125 ;  /* 0x3a2c32e4ff147431 */ /* 0x000fe200000001ff */
[----:B------:R-:W-:Y:S02]  /*11e0*/  FSETP.NEU.AND P4, PT, R13, RZ, PT ;  /* 0x000000ff0d00720b */ /* 0x000fe40003f8d000 */
[----:B------:R-:W-:Y:S02]  /*11f0*/  FSEL R14, R14, |R13|, !P0 ;  /* 0x4000000d0e0e7208 */ /* 0x000fe40004000000 */
[----:B------:R-:W-:Y:S02]  /*1200*/  FSEL R18, RZ, -24, P0 ;  /* 0xc1c00000ff127808 */ /* 0x000fe40000000000 */
[----:B------:R-:W-:-:S04]  /*1210*/  IADD3 R15, PT, PT, R14, -0x3f3504f3, RZ ;  /* 0xc0cafb0d0e0f7810 */ /* 0x000fc80007ffe0ff */
[----:B------:R-:W-:-:S04]  /*1220*/  LOP3.LUT R15, R15, 0xff800000, RZ, 0xc0, !PT ;  /* 0xff8000000f0f7812 */ /* 0x000fc800078ec0ff */
[-C--:B------:R-:W-:Y:S02]  /*1230*/  IADD3 R14, PT, PT, R14, -R15.reuse, RZ ;  /* 0x8000000f0e0e7210 */ /* 0x080fe40007ffe0ff */
[----:B------:R-:W-:-:S03]  /*1240*/  I2FP.F32.S32 R15, R15 ;  /* 0x0000000f000f7245 */ /* 0x000fc60000201400 */
[C---:B------:R-:W-:Y:S01]  /*1250*/  FADD R16, R14.reuse, 1 ;  /* 0x3f8000000e107421 */ /* 0x040fe20000000000 */
[----:B------:R-:W-:Y:S01]  /*1260*/  FADD R21, R14, -1 ;  /* 0xbf8000000e157421 */ /* 0x000fe20000000000 */
[----:B------:R-:W-:-:S03]  /*1270*/  FFMA R19, R15, 1.1920928955078125e-07, R18 ;  /* 0x340000000f137823 */ /* 0x000fc60000000012 */
[----:B------:R-:W-:Y:S01]  /*1280*/  FADD R17, R21, R21 ;  /* 0x0000001515117221 */ /* 0x000fe20000000000 */
[----:B------:R-:W0:Y:S03]  /*1290*/  MUFU.RCP R16, R16 ;  /* 0x0000001000107308 */ /* 0x000e260000001000 */
        /* <DEDUP_REMOVED lines=17> */
[----:B------:R-:W-:-:S03]  /*13b0*/  MOV R18, 0x391fcb8e ;  /* 0x391fcb8e00127802 */ /* 0x000fc60000000f00 */
[----:B------:R-:W-:-:S04]  /*13c0*/  FFMA R16, R14, R17, R16 ;  /* 0x000000110e107223 */ /* 0x000fc80000000010 */
[----:B------:R-:W-:-:S04]  /*13d0*/  FADD R17, R15, R16 ;  /* 0x000000100f117221 */ /* 0x000fc80000000000 */
[----:B------:R-:W-:Y:S01]  /*13e0*/  FMUL R14, R17, 2 ;  /* 0x40000000110e7820 */ /* 0x000fe20000400000 */
[----:B------:R-:W-:-:S03]  /*13f0*/  FADD R15, -R15, R17 ;  /* 0x000000110f0f7221 */ /* 0x000fc60000000100 */
[----:B------:R-:W0:Y:S01]  /*1400*/  FRND R19, R14 ;  /* 0x0000000e00137307 */ /* 0x000e220000201000 */
[----:B------:R-:W-:Y:S01]  /*1410*/  FADD R16, R16, -R15 ;  /* 0x8000000f10107221 */ /* 0x000fe20000000000 */
[----:B------:R-:W-:Y:S01]  /*1420*/  FFMA R17, R17, 2, -R14 ;  /* 0x4000000011117823 */ /* 0x000fe2000000080e */
[C---:B------:R-:W-:Y:S02]  /*1430*/  FSETP.GT.AND P2, PT, |R14|.reuse, 152, PT ;  /* 0x431800000e00780b */ /* 0x040fe40003f44200 */
[----:B------:R-:W-:Y:S01]  /*1440*/  FSETP.GEU.AND P3, PT, R14, RZ, PT ;  /* 0x000000ff0e00720b */ /* 0x000fe20003f6e000 */
        /* <DEDUP_REMOVED lines=8> */
[----:B------:R-:W-:Y:S01]  /*14d0*/  FFMA R18, R15, R16, 0.24022644758224487305 ;  /* 0x3e75fdec0f127423 */ /* 0x000fe20000000010 */
[----:B------:R-:W-:Y:S02]  /*14e0*/  SEL R16, RZ, 0x83000000, P0 ;  /* 0x83000000ff107807 */ /* 0x000fe40000000000 */
[----:B------:R-:W-:Y:S01]  /*14f0*/  FSETP.NEU.AND P0, PT, |R13|, +INF , PT ;  /* 0x7f8000000d00780b */ /* 0x000fe20003f0d200 */
[----:B------:R-:W-:Y:S01]  /*1500*/  FFMA R18, R15, R18, 0.69314718246459960938 ;  /* 0x3f3172180f127423 */ /* 0x000fe20000000012 */
[----:B-1----:R-:W-:Y:S02]  /*1510*/  LEA R17, R17, -R16, 0x17 ;  /* 0x8000001011117211 */ /* 0x002fe400078eb8ff */
[----:B------:R-:W-:Y:S01]  /*1520*/  IADD3 R16, PT, PT, R16, 0x7f000000, RZ ;  /* 0x7f00000010107810 */ /* 0x000fe20007ffe0ff */
[----:B------:R-:W-:Y:S01]  /*1530*/  FFMA R19, R15, R18, 1 ;  /* 0x3f8000000f137423 */ /* 0x000fe20000000012 */
[----:B------:R-:W-:-:S03]  /*1540*/  FSEL R15, RZ, +INF , !P3 ;  /* 0x7f800000ff0f7808 */ /* 0x000fc60005800000 */
[----:B------:R-:W-:-:S04]  /*1550*/  FMUL R16, R16, R19 ;  /* 0x0000001310107220 */ /* 0x000fc80000400000 */
[----:B------:R-:W-:Y:S01]  /*1560*/  @!P2 FMUL R15, R17, R16 ;  /* 0x00000010110fa220 */ /* 0x000fe20000400000 */
[----:B------:R-:W-:Y:S06]  /*1570*/  @P0 BRA P4, `(.L_x_13) ;  /* 0x0000000000100947 */ /* 0x000fec0002000000 */
[----:B------:R-:W-:-:S05]  /*1580*/  FADD R13, R13, R13 ;  /* 0x0000000d0d0d7221 */ /* 0x000fca0000000000 */
[----:B------:R-:W-:Y:S01]  /*1590*/  LOP3.LUT R15, R13, 0x7fffffff, RZ, 0xc0, !PT ;  /* 0x7fffffff0d0f7812 */ /* 0x000fe200078ec0ff */
[----:B------:R-:W-:Y:S06]  /*15a0*/  BRA `(.L_x_13) ;  /* 0x0000000000047947 */ /* 0x000fec0003800000 */
.L_x_14:
[----:B------:R-:W-:-:S07]  /*15b0*/  FADD R15, R13, 2 ;  /* 0x400000000d0f7421 */ /* 0x000fce0000000000 */
.L_x_13:
[----:B------:R-:W-:Y:S05]  /*15c0*/  BSYNC.RECONVERGENT B0 ;  /* 0x0000000000007941 */ /* 0x000fea0003800200 */
.L_x_12:
[----:B------:R-:W-:Y:S01]  /*15d0*/  FADD R12, R12, R15 ;  /* 0x0000000f0c0c7221 */ /* 0x000fe20000000000 */
[----:B------:R-:W-:Y:S01]  /*15e0*/  LEA R10, R11, R10, 0x1 ;  /* 0x0000000a0b0a7211 */ /* 0x000fe200078e08ff */
[----:B------:R-:W-:Y:S06]  /*15f0*/  @P1 BRA `(.L_x_15) ;  /* 0xfffffff4008c1947 */ /* 0x000fec000383ffff */
.L_x_9:
[----:B------:R-:W-:-:S04]  /*1600*/  LOP3.LUT R0, R11, 0x1, RZ, 0xc0, !PT ;  /* 0x000000010b007812 */ /* 0x000fc800078ec0ff */
[----:B------:R-:W-:-:S13]  /*1610*/  ISETP.NE.U32.AND P0, PT, R0, 0x1, PT ;  /* 0x000000010000780c */ /* 0x000fda0003f05070 */
[----:B------:R-:W-:Y:S05]  /*1620*/  @P0 BRA `(.L_x_8) ;  /* 0x00000004003c0947 */ /* 0x000fea0003800000 */
[----:B------:R-:W0:Y:S01]  /*1630*/  LDC.64 R6, c[0x0][0x380] ;  /* 0x0000e000ff067b82 */ /* 0x000e220000000a00 */
[----:B------:R-:W-:-:S04]  /*1640*/  IMAD R11, R2, R11, R4 ;  /* 0x0000000b020b7224 */ /* 0x000fc800078e0204 */
[----:B0-----:R-:W-:-:S06]  /*1650*/  IMAD.WIDE R6, R11, 0x4, R6 ;  /* 0x000000040b067825 */ /* 0x001fcc00078e0206 */
[----:B------:R-:W2:Y:S01]  /*1660*/  LDG.E R6, desc[UR6][R6.64] ;  /* 0x0000000606067981 */ /* 0x000ea2000c1e1900 */
[----:B------:R-:W-:Y:S01]  /*1670*/  BSSY.RECONVERGENT B0, `(.L_x_16) ;  /* 0x0000049000007945 */ /* 0x000fe20003800200 */
[----:B------:R-:W-:Y:S01]  /*1680*/  HFMA2 R11, -RZ, RZ, 1.875, 0 ;  /* 0x3f800000ff0b7431 */ /* 0x000fe200000001ff */
[----:B--2---:R-:W-:-:S05]  /*1690*/  I2FP.F32.S32 R0, R6 ;  /* 0x0000000600007245 */ /* 0x004fca0000201400 */
[----:B------:R-:W-:-:S05]  /*16a0*/  FADD R0, R0, -R5 ;  /* 0x8000000500007221 */ /* 0x000fca0000000000 */
[----:B------:R-:W-:-:S13]  /*16b0*/  FSETP.NEU.AND P0, PT, R0, 1, PT ;  /* 0x3f8000000000780b */ /* 0x000fda0003f0d000 */
[----:B------:R-:W-:Y:S05]  /*16c0*/  @!P0 BRA `(.L_x_17) ;  /* 0x00000004000c8947 */ /* 0x000fea0003800000 */
[----:B------:R-:W-:-:S13]  /*16d0*/  FSETP.NAN.AND P0, PT, |R0|, |R0|, PT ;  /* 0x400000000000720b */ /* 0x000fda0003f08200 */
[----:B------:R-:W-:Y:S05]  /*16e0*/  @P0 BRA `(.L_x_18) ;  /* 0x0000000400000947 */ /* 0x000fea0003800000 */
[C---:B------:R-:W-:Y:S01]  /*16f0*/  FMUL R7, |R0|.reuse, 16777216 ;  /* 0x4b80000000077820 */ /* 0x040fe20000400200 */
[C---:B------:R-:W-:Y:S02]  /*1700*/  FSETP.GEU.AND P0, PT, |R0|.reuse, 1.175494350822287508e-38, PT ;  /* 0x008000000000780b */ /* 0x040fe40003f0e200 */
[----:B------:R-:W-:Y:S02]  /*1710*/  MOV R14, 0x3a2c32e4 ;  /* 0x3a2c32e4000e7802 */ /* 0x000fe40000000f00 */
[----:B------:R-:W-:Y:S02]  /*1720*/  FSEL R7, R7, |R0|, !P0 ;  /* 0x4000000007077208 */ /* 0x000fe40004000000 */
[----:B------:R-:W-:Y:S02]  /*1730*/  FSETP.NEU.AND P3, PT, R0, RZ, PT ;  /* 0x000000ff0000720b */ /* 0x000fe40003f6d000 */
[----:B------:R-:W-:-:S04]  /*1740*/  IADD3 R2, PT, PT, R7, -0x3f3504f3, RZ ;  /* 0xc0cafb0d07027810 */ /* 0x000fc80007ffe0ff */
[----:B------:R-:W-:-:S04]  /*1750*/  LOP3.LUT R2, R2, 0xff800000, RZ, 0xc0, !PT ;  /* 0xff80000002027812 */ /* 0x000fc800078ec0ff */
[-C--:B------:R-:W-:Y:S02]  /*1760*/  IADD3 R7, PT, PT, R7, -R2.reuse, RZ ;  /* 0x8000000207077210 */ /* 0x080fe40007ffe0ff */
[----:B------:R-:W-:-:S03]  /*1770*/  I2FP.F32.S32 R2, R2 ;  /* 0x0000000200027245 */ /* 0x000fc60000201400 */
[C---:B------:R-:W-:Y:S01]  /*1780*/  FADD R8, R7.reuse, 1 ;  /* 0x3f80000007087421 */ /* 0x040fe20000000000 */
[----:B------:R-:W-:Y:S01]  /*1790*/  FADD R6, R7, -1 ;  /* 0xbf80000007067421 */ /* 0x000fe20000000000 */
[----:B------:R-:W-:-:S03]  /*17a0*/  FSEL R7, RZ, -24, P0 ;  /* 0xc1c00000ff077808 */ /* 0x000fc60000000000 */
[----:B------:R-:W-:Y:S01]  /*17b0*/  FADD R11, R6, R6 ;  /* 0x00000006060b7221 */ /* 0x000fe20000000000 */
[----:B------:R-:W0:Y:S01]  /*17c0*/  MUFU.RCP R8, R8 ;  /* 0x0000000800087308 */ /* 0x000e220000001000 */
[----:B------:R-:W-:Y:S02]  /*17d0*/  FFMA R7, R2, 1.1920928955078125e-07, R7 ;  /* 0x3400000002077823 */ /* 0x000fe40000000007 */
        /* <DEDUP_REMOVED lines=16> */
[----:B------:R-:W-:-:S04]  /*18e0*/  FFMA R6, R13, R6, R8 ;  /* 0x000000060d067223 */ /* 0x000fc80000000008 */
[----:B------:R-:W-:-:S04]  /*18f0*/  FFMA R11, R10, R11, R6 ;  /* 0x0000000b0a0b7223 */ /* 0x000fc80000000006 */
[----:B------:R-:W-:-:S04]  /*1900*/  FADD R7, R2, R11 ;  /* 0x0000000b02077221 */ /* 0x000fc80000000000 */
[----:B------:R-:W-:Y:S01]  /*1910*/  FMUL R6, R7, 2 ;  /* 0x4000000007067820 */ /* 0x000fe20000400000 */
[----:B------:R-:W-:-:S03]  /*1920*/  FADD R2, -R2, R7 ;  /* 0x0000000702027221 */ /* 0x000fc60000000100 */
[----:B------:R-:W0:Y:S01]  /*1930*/  FRND R13, R6 ;  /* 0x00000006000d7307 */ /* 0x000e220000201000 */
[----:B------:R-:W-:Y:S01]  /*1940*/  FADD R2, R11, -R2 ;  /* 0x800000020b027221 */ /* 0x000fe20000000000 */
[----:B------:R-:W-:Y:S01]  /*1950*/  FFMA R7, R7, 2, -R6 ;  /* 0x4000000007077823 */ /* 0x000fe20000000806 */
[----:B------:R-:W-:Y:S01]  /*1960*/  HFMA2 R11, -RZ, RZ, 0.64013671875, -15.109375 ;  /* 0x391fcb8eff0b7431 */ /* 0x000fe200000001ff */
[----:B------:R-:W-:Y:S02]  /*1970*/  FSETP.GT.AND P1, PT, |R6|, 152, PT ;  /* 0x431800000600780b */ /* 0x000fe40003f24200 */
[----:B------:R-:W-:Y:S01]  /*1980*/  FFMA R7, R2, 2, R7 ;  /* 0x4000000002077823 */ /* 0x000fe20000000007 */
[C---:B------:R-:W-:Y:S01]  /*1990*/  FSETP.GEU.AND P2, PT, R6.reuse, RZ, PT ;  /* 0x000000ff0600720b */ /* 0x040fe20003f4e000 */
        /* <DEDUP_REMOVED lines=21> */
.L_x_18:
[----:B------:R-:W-:-:S07]  /*1af0*/  FADD R11, R0, 2 ;  /* 0x40000000000b7421 */ /* 0x000fce0000000000 */
.L_x_17:
[----:B------:R-:W-:Y:S05]  /*1b00*/  BSYNC.RECONVERGENT B0 ;  /* 0x0000000000007941 */ /* 0x000fea0003800200 */
.L_x_16:
[----:B------:R-:W-:-:S07]  /*1b10*/  FADD R12, R12, R11 ;  /* 0x0000000b0c0c7221 */ /* 0x000fce0000000000 */
.L_x_8:
[----:B------:R-:W0:Y:S01]  /*1b20*/  MUFU.RCP R0, R3 ;  /* 0x0000000300007308 */ /* 0x000e220000001000 */
[----:B------:R-:W1:Y:S01]  /*1b30*/  LDC R2, c[0x0][0x390] ;  /* 0x0000e400ff027b82 */ /* 0x000e620000000800 */
[----:B------:R-:W-:Y:S06]  /*1b40*/  BSSY.RECONVERGENT B2, `(.L_x_19) ;  /* 0x000000c000027945 */ /* 0x000fec0003800200 */
[----:B------:R-:W2:Y:S01]  /*1b50*/  FCHK P0, R12, R3 ;  /* 0x000000030c007302 */ /* 0x000ea20000000000 */
[----:B0-----:R-:W-:-:S04]  /*1b60*/  FFMA R7, -R3, R0, 1 ;  /* 0x3f80000003077423 */ /* 0x001fc80000000100 */
[----:B------:R-:W-:-:S04]  /*1b70*/  FFMA R0, R0, R7, R0 ;  /* 0x0000000700007223 */ /* 0x000fc80000000000 */
[----:B------:R-:W-:Y:S01]  /*1b80*/  FFMA R7, R0, R12, RZ ;  /* 0x0000000c00077223 */ /* 0x000fe200000000ff */
[----:B-1----:R-:W-:-:S03]  /*1b90*/  ISETP.GE.AND P2, PT, R2, 0x1, PT ;  /* 0x000000010200780c */ /* 0x002fc60003f46270 */
[----:B------:R-:W-:-:S04]  /*1ba0*/  FFMA R2, -R3, R7, R12 ;  /* 0x0000000703027223 */ /* 0x000fc8000000010c */
[----:B------:R-:W-:Y:S01]  /*1bb0*/  FFMA R0, R0, R2, R7 ;  /* 0x0000000200007223 */ /* 0x000fe20000000007 */
[----:B--2---:R-:W-:Y:S06]  /*1bc0*/  @!P0 BRA `(.L_x_20) ;  /* 0x00000000000c8947 */ /* 0x004fec0003800000 */
[----:B------:R-:W-:Y:S02]  /*1bd0*/  MOV R0, R12 ;  /* 0x0000000c00007202 */ /* 0x000fe40000000f00 */
[----:B------:R-:W-:-:S07]  /*1be0*/  MOV R2, 0x1c00 ;  /* 0x00001c0000027802 */ /* 0x000fce0000000f00 */
[----:B------:R-:W-:Y:S05]  /*1bf0*/  CALL.REL.NOINC `($__internal_1_$__cuda_sm3x_div_rn_noftz_f32_slowpath) ;  /* 0x0000002000c87944 */ /* 0x000fea0003c00000 */
.L_x_20:
[----:B------:R-:W-:Y:S05]  /*1c00*/  BSYNC.RECONVERGENT B2 ;  /* 0x0000000000027941 */ /* 0x000fea0003800200 */
.L_x_19:
[----:B------:R-:W-:Y:S01]  /*1c10*/  IADD3 R2, PT, PT, R0, -0xd000000, RZ ;  /* 0xf300000000027810 */ /* 0x000fe20007ffe0ff */
[----:B------:R0:W1:Y:S01]  /*1c20*/  MUFU.RSQ R7, R0 ;  /* 0x0000000000077308 */ /* 0x0000620000001400 */
[----:B------:R-:W-:Y:S02]  /*1c30*/  BSSY.RECONVERGENT B0, `(.L_x_21) ;  /* 0x000000b000007945 */ /* 0x000fe40003800200 */
[----:B------:R-:W-:-:S13]  /*1c40*/  ISETP.GT.U32.AND P0, PT, R2, 0x727fffff, PT ;  /* 0x727fffff0200780c */ /* 0x000fda0003f04070 */
[----:B0-----:R-:W-:Y:S05]  /*1c50*/  @!P0 BRA `(.L_x_22) ;  /* 0x0000000000108947 */ /* 0x001fea0003800000 */
[----:B------:R-:W-:-:S07]  /*1c60*/  MOV R10, 0x1c80 ;  /* 0x00001c80000a7802 */ /* 0x000fce0000000f00 */
[----:B-1----:R-:W-:Y:S05]  /*1c70*/  CALL.REL.NOINC `($__internal_0_$__cuda_sm20_sqrt_rn_f32_slowpath) ;  /* 0x00000020004c7944 */ /* 0x002fea0003c00000 */
[----:B------:R-:W-:Y:S01]  /*1c80*/  MOV R3, R0 ;  /* 0x0000000000037202 */ /* 0x000fe20000000f00 */
[----:B------:R-:W-:Y:S06]  /*1c90*/  BRA `(.L_x_23) ;  /* 0x0000000000107947 */ /* 0x000fec0003800000 */
.L_x_22:
[C---:B-1----:R-:W-:Y:S01]  /*1ca0*/  FMUL.FTZ R3, R7.reuse, R0 ;  /* 0x0000000007037220 */ /* 0x042fe20000410000 */
[----:B------:R-:W-:-:S03]  /*1cb0*/  FMUL.FTZ R2, R7, 0.5 ;  /* 0x3f00000007027820 */ /* 0x000fc60000410000 */
[----:B------:R-:W-:-:S04]  /*1cc0*/  FFMA R0, -R3, R3, R0 ;  /* 0x0000000303007223 */ /* 0x000fc80000000100 */
[----:B------:R-:W-:-:S07]  /*1cd0*/  FFMA R3, R0, R2, R3 ;  /* 0x0000000200037223 */ /* 0x000fce0000000003 */
.L_x_23:
[----:B------:R-:W-:Y:S05]  /*1ce0*/  BSYNC.RECONVERGENT B0 ;  /* 0x0000000000007941 */ /* 0x000fea0003800200 */
.L_x_21:
[----:B------:R-:W-:Y:S05]  /*1cf0*/  @!P2 EXIT ;  /* 0x000000000000a94d */ /* 0x000fea0003800000 */
[----:B------:R-:W0:Y:S01]  /*1d00*/  LDCU UR5, c[0x0][0x390] ;  /* 0x00007200ff0577ac */ /* 0x000e220008000800 */
[----:B------:R-:W-:Y:S01]  /*1d10*/  HFMA2 R7, -RZ, RZ, 0, 0 ;  /* 0x00000000ff077431 */ /* 0x000fe200000001ff */
[----:B0-----:R-:W-:-:S04]  /*1d20*/  MOV R0, UR5 ;  /* 0x0000000500007c02 */ /* 0x001fc80008000f00 */
[C---:B------:R-:W-:Y:S02]  /*1d30*/  IADD3 R2, PT, PT, R0.reuse, -0x1, RZ ;  /* 0xffffffff00027810 */ /* 0x040fe40007ffe0ff */
[----:B------:R-:W-:Y:S02]  /*1d40*/  LOP3.LUT R6, R0, 0x7, RZ, 0xc0, !PT ;  /* 0x0000000700067812 */ /* 0x000fe400078ec0ff */
[----:B------:R-:W-:-:S13]  /*1d50*/  ISETP.GE.U32.AND P0, PT, R2, 0x7, PT ;  /* 0x000000070200780c */ /* 0x000fda0003f06070 */
[----:B------:R-:W-:Y:S05]  /*1d60*/  @!P0 BRA `(.L_x_24) ;  /* 0x0000001000008947 */ /* 0x000fea0003800000 */
[----:B------:R-:W0:Y:S01]  /*1d70*/  LDC R8, c[0x0][0x390] ;  /* 0x0000e400ff087b82 */ /* 0x000e220000000800 */
[C---:B------:R-:W-:Y:S01]  /*1d80*/  LOP3.LUT R7, R0.reuse, 0x7ffffff8, RZ, 0xc0, !PT ;  /* 0x7ffffff800077812 */ /* 0x040fe200078ec0ff */
[C-C-:B------:R-:W-:Y:S01]  /*1d90*/  IMAD R10, R0.reuse, 0x7, R4.reuse ;  /* 0x00000007000a7824 */ /* 0x140fe200078e0204 */
[C---:B------:R-:W-:Y:S01]  /*1da0*/  IADD3 R9, PT, PT, R0.reuse, UR4, R9 ;  /* 0x0000000400097c10 */ /* 0x040fe2000fffe009 */
[C-C-:B------:R-:W-:Y:S01]  /*1db0*/  IMAD R11, R0.reuse, 0x6, R4.reuse ;  /* 0x00000006000b7824 */ /* 0x140fe200078e0204 */
[CC--:B------:R-:W-:Y:S01]  /*1dc0*/  LEA R19, R0.reuse, R4.reuse, 0x2 ;  /* 0x0000000400137211 */ /* 0x0c0fe200078e10ff */
[C-C-:B------:R-:W-:Y:S01]  /*1dd0*/  IMAD R17, R0.reuse, 0x5, R4.reuse ;  /* 0x0000000500117824 */ /* 0x140fe200078e0204 */
[CC--:B------:R-:W-:Y:S01]  /*1de0*/  LEA R23, R0.reuse, R4.reuse, 0x1 ;  /* 0x0000000400177211 */ /* 0x0c0fe200078e08ff */
[----:B------:R-:W1:Y:S01]  /*1df0*/  LDC.64 R14, c[0x0][0x380] ;  /* 0x0000e000ff0e7b82 */ /* 0x000e620000000a00 */
[----:B------:R-:W-:Y:S01]  /*1e00*/  IMAD R21, R0, 0x3, R4 ;  /* 0x0000000300157824 */ /* 0x000fe200078e0204 */
[----:B------:R-:W-:Y:S01]  /*1e10*/  MOV R25, R4 ;  /* 0x0000000400197202 */ /* 0x000fe20000000f00 */
[----:B------:R-:W2:Y:S01]  /*1e20*/  LDCU.64 UR8, c[0x0][0x388] ;  /* 0x00007100ff0877ac */ /* 0x000ea20008000a00 */
[----:B------:R-:W-:-:S04]  /*1e30*/  IADD3 R16, PT, PT, -R7, RZ, RZ ;  /* 0x000000ff07107210 */ /* 0x000fc80007ffe1ff */
[----:B------:R-:W3:Y:S03]  /*1e40*/  LDC.64 R12, c[0x0][0x388] ;  /* 0x0000e200ff0c7b82 */ /* 0x000ee60000000a00 */
.L_x_64:
[----:B------:R-:W-:Y:S01]  /*1e50*/  FSETP.NEU.AND P0, PT, R3, RZ, PT ;  /* 0x000000ff0300720b */ /* 0x000fe20003f0d000 */
[----:B------:R-:W-:-:S12]  /*1e60*/  BSSY.RECONVERGENT B2, `(.L_x_25) ;  /* 0x000001b000027945 */ /* 0x000fd80003800200 */
[----:B-1--4-:R-:W4:Y:S02]  /*1e70*/  @!P0 LDC.64 R28, c[0x0][0x388] ;  /* 0x0000e200ff1c8b82 */ /* 0x012f240000000a00 */
[----:B----4-:R-:W-:-:S05]  /*1e80*/  @!P0 IMAD.WIDE R26, R25, 0x4, R28 ;  /* 0x00000004191a8825 */ /* 0x010fca00078e021c */
[----:B------:R4:W-:Y:S01]  /*1e90*/  @!P0 STG.E desc[UR6][R26.64], RZ ;  /* 0x000000ff1a008986 */ /* 0x0009e2000c101906 */
[----:B------:R-:W-:Y:S05]  /*1ea0*/  @!P0 BRA `(.L_x_26) ;  /* 0x0000000000588947 */ /* 0x000fea0003800000 */
[----:B-1--4-:R-:W-:-:S06]  /*1eb0*/  IMAD.WIDE R26, R25, 0x4, R14 ;  /* 0x00000004191a7825 */ /* 0x012fcc00078e020e */
[----:B------:R-:W4:Y:S01]  /*1ec0*/  LDG.E R26, desc[UR6][R26.64] ;  /* 0x000000061a1a7981 */ /* 0x000f22000c1e1900 */
[----:B------:R-:W1:Y:S01]  /*1ed0*/  MUFU.RCP R2, R3 ;  /* 0x0000000300027308 */ /* 0x000e620000001000 */
[----:B------:R-:W-:Y:S01]  /*1ee0*/  BSSY.RECONVERGENT B3, `(.L_x_27) ;  /* 0x000000d000037945 */ /* 0x000fe20003800200 */
[----:B-1----:R-:W-:-:S04]  /*1ef0*/  FFMA R29, R2, -R3, 1 ;  /* 0x3f800000021d7423 */ /* 0x002fc80000000803 */
[----:B------:R-:W-:Y:S01]  /*1f00*/  FFMA R29, R2, R29, R2 ;  /* 0x0000001d021d7223 */ /* 0x000fe20000000002 */
[----:B----4-:R-:W-:-:S05]  /*1f10*/  I2FP.F32.S32 R0, R26 ;  /* 0x0000001a00007245 */ /* 0x010fca0000201400 */
[----:B------:R-:W-:-:S04]  /*1f20*/  FADD R0, R0, -R5 ;  /* 0x8000000500007221 */ /* 0x000fc80000000000 */
[----:B------:R-:W1:Y:S01]  /*1f30*/  FCHK P0, R0, R3 ;  /* 0x0000000300007302 */ /* 0x000e620000000000 */
[----:B------:R-:W-:-:S04]  /*1f40*/  FFMA R2, R0, R29, RZ ;  /* 0x0000001d00027223 */ /* 0x000fc800000000ff */
[----:B------:R-:W-:-:S04]  /*1f50*/  FFMA R18, R2, -R3, R0 ;  /* 0x8000000302127223 */ /* 0x000fc80000000000 */
[----:B------:R-:W-:Y:S01]  /*1f60*/  FFMA R2, R29, R18, R2 ;  /* 0x000000121d027223 */ /* 0x000fe20000000002 */
[----:B-1----:R-:W-:Y:S06]  /*1f70*/  @!P0 BRA `(.L_x_28) ;  /* 0x00000000000c8947 */ /* 0x002fec0003800000 */
[----:B------:R-:W-:-:S07]  /*1f80*/  MOV R2, 0x1fa0 ;  /* 0x00001fa000027802 */ /* 0x000fce0000000f00 */
[----:B0-23--:R-:W-:Y:S05]  /*1f90*/  CALL.REL.NOINC `($__internal_1_$__cuda_sm3x_div_rn_noftz_f32_slowpath) ;  /* 0x0000001c00e07944 */ /* 0x00dfea0003c00000 */
[----:B------:R-:W-:-:S07]  /*1fa0*/  MOV R2, R0 ;  /* 0x0000000000027202 */ /* 0x000fce0000000f00 */
.L_x_28:
[----:B--2---:R-:W-:Y:S05]  /*1fb0*/  BSYNC.RECONVERGENT B3 ;  /* 0x0000000000037941 */ /* 0x004fea0003800200 */
.L_x_27:
[----:B------:R-:W1:Y:S01]  /*1fc0*/  F2I.TRUNC.NTZ R2, R2 ;  /* 0x0000000200027305 */ /* 0x000e62000020f100 */
[----:B------:R-:W-:Y:S02]  /*1fd0*/  MOV R28, UR8 ;  /* 0x00000008001c7c02 */ /* 0x000fe40008000f00 */
[----:B------:R-:W-:-:S03]  /*1fe0*/  MOV R29, UR9 ;  /* 0x00000009001d7c02 */ /* 0x000fc60008000f00 */
[----:B------:R-:W-:-:S05]  /*1ff0*/  IMAD.WIDE R26, R25, 0x4, R28 ;  /* 0x00000004191a7825 */ /* 0x000fca00078e021c */
[----:B-1----:R1:W-:Y:S02]  /*2000*/  STG.E desc[UR6][R26.64], R2 ;  /* 0x000000021a007986 */ /* 0x0023e4000c101906 */
.L_x_26:
[----:B--2---:R-:W-:Y:S05]  /*2010*/  BSYNC.RECONVERGENT B2 ;  /* 0x0000000000027941 */ /* 0x004fea0003800200 */
.L_x_25:
[----:B------:R-:W-:Y:S01]  /*2020*/  FSETP.NEU.AND P0, PT, R3, RZ, PT ;  /* 0x000000ff0300720b */ /* 0x000fe20003f0d000 */
[----:B------:R-:W-:-:S12]  /*2030*/  BSSY.RECONVERGENT B2, `(.L_x_29) ;  /* 0x000001b000027945 */ /* 0x000fd80003800200 */
[----:B------:R-:W-:Y:S05]  /*2040*/  @!P0 BRA `(.L_x_30) ;  /* 0x00000000005c8947 */ /* 0x000fea0003800000 */
[----:B-1--4-:R-:W-:-:S06]  /*2050*/  IMAD.WIDE R26, R9, 0x4, R14 ;  /* 0x00000004091a7825 */ /* 0x012fcc00078e020e */
[----:B------:R-:W2:Y:S01]  /*2060*/  LDG.E R26, desc[UR6][R26.64] ;  /* 0x000000061a1a7981 */ /* 0x000ea2000c1e1900 */
[----:B------:R-:W1:Y:S01]  /*2070*/  MUFU.RCP R2, R3 ;  /* 0x0000000300027308 */ /* 0x000e620000001000 */
[----:B------:R-:W-:Y:S01]  /*2080*/  BSSY.RECONVERGENT B3, `(.L_x_31) ;  /* 0x000000d000037945 */ /* 0x000fe20003800200 */
[----:B-1----:R-:W-:Y:S01]  /*2090*/  FFMA R29, R2, -R3, 1 ;  /* 0x3f800000021d7423 */ /* 0x002fe20000000803 */
[----:B--2---:R-:W-:-:S05]  /*20a0*/  I2FP.F32.S32 R0, R26 ;  /* 0x0000001a00007245 */ /* 0x004fca0000201400 */
[----:B------:R-:W-:Y:S01]  /*20b0*/  FADD R18, R0, -R5 ;  /* 0x8000000500127221 */ /* 0x000fe20000000000 */
[----:B------:R-:W-:-:S03]  /*20c0*/  FFMA R0, R2, R29, R2 ;  /* 0x0000001d02007223 */ /* 0x000fc60000000002 */
[----:B------:R-:W1:Y:S01]  /*20d0*/  FCHK P0, R18, R3 ;  /* 0x0000000312007302 */ /* 0x000e620000000000 */
[----:B------:R-:W-:-:S04]  /*20e0*/  FFMA R2, R0, R18, RZ ;  /* 0x0000001200027223 */ /* 0x000fc800000000ff */
[----:B------:R-:W-:-:S04]  /*20f0*/  FFMA R29, R2, -R3, R18 ;  /* 0x80000003021d7223 */ /* 0x000fc80000000012 */
[----:B------:R-:W-:Y:S01]  /*2100*/  FFMA R0, R0, R29, R2 ;  /* 0x0000001d00007223 */ /* 0x000fe20000000002 */
[----:B-1----:R-:W-:Y:S06]  /*2110*/  @!P0 BRA `(.L_x_32) ;  /* 0x00000000000c8947 */ /* 0x002fec0003800000 */
[----:B------:R-:W-:Y:S02]  /*2120*/  MOV R0, R18 ;  /* 0x0000001200007202 */ /* 0x000fe40000000f00 */
[----:B------:R-:W-:-:S07]  /*2130*/  MOV R2, 0x2150 ;  /* 0x0000215000027802 */ /* 0x000fce0000000f00 */
[----:B0--3--:R-:W-:Y:S05]  /*2140*/  CALL.REL.NOINC `($__internal_1_$__cuda_sm3x_div_rn_noftz_f32_slowpath) ;  /* 0x0000001c00747944 */ /* 0x009fea0003c00000 */
.L_x_32:
[----:B------:R-:W-:Y:S05]  /*2150*/  BSYNC.RECONVERGENT B3 ;  /* 0x0000000000037941 */ /* 0x000fea0003800200 */
.L_x_31:
[----:B------:R-:W1:Y:S01]  /*2160*/  F2I.TRUNC.NTZ R0, R0 ;  /* 0x0000000000007305 */ /* 0x000e62000020f100 */
[----:B------:R-:W-:Y:S02]  /*2170*/  MOV R28, UR8 ;  /* 0x00000008001c7c02 */ /* 0x000fe40008000f00 */
[----:B------:R-:W-:-:S03]  /*2180*/  MOV R29, UR9 ;  /* 0x00000009001d7c02 */ /* 0x000fc60008000f00 */
[----:B------:R-:W-:-:S05]  /*2190*/  IMAD.WIDE R26, R9, 0x4, R28 ;  /* 0x00000004091a7825 */ /* 0x000fca00078e021c */
[----:B-1----:R2:W-:Y:S01]  /*21a0*/  STG.E desc[UR6][R26.64], R0 ;  /* 0x000000001a007986 */ /* 0x0025e2000c101906 */
[----:B------:R-:W-:Y:S05]  /*21b0*/  BRA `(.L_x_33) ;  /* 0x0000000000087947 */ /* 0x000fea0003800000 */
.L_x_30:
[----:B-1--4-:R-:W-:-:S05]  /*21c0*/  IMAD.WIDE R26, R9, 0x4, R28 ;  /* 0x00000004091a7825 */ /* 0x012fca00078e021c */
[----:B------:R1:W-:Y:S02]  /*21d0*/  STG.E desc[UR6][R26.64], RZ ;  /* 0x000000ff1a007986 */ /* 0x0003e4000c101906 */
.L_x_33:
[----:B------:R-:W-:Y:S05]  /*21e0*/  BSYNC.RECONVERGENT B2 ;  /* 0x0000000000027941 */ /* 0x000fea0003800200 */
.L_x_29:
[----:B------:R-:W-:Y:S01]  /*21f0*/  FSETP.NEU.AND P0, PT, R3, RZ, PT ;  /* 0x000000ff0300720b */ /* 0x000fe20003f0d000 */
[----:B------:R-:W-:-:S12]  /*2200*/  BSSY.RECONVERGENT B2, `(.L_x_34) ;  /* 0x000001b000027945 */ /* 0x000fd80003800200 */
[----:B------:R-:W-:Y:S05]  /*2210*/  @!P0 BRA `(.L_x_35) ;  /* 0x00000000005c8947 */ /* 0x000fea0003800000 */
[----:B-12---:R-:W-:-:S06]  /*2220*/  IMAD.WIDE R26, R23, 0x4, R14 ;  /* 0x00000004171a7825 */ /* 0x006fcc00078e020e */
        /* <DEDUP_REMOVED lines=15> */
.L_x_37:
[----:B------:R-:W-:Y:S05]  /*2320*/  BSYNC.RECONVERGENT B3 ;  /* 0x0000000000037941 */ /* 0x000fea0003800200 */
.L_x_36:
[----:B------:R-:W1:Y:S01]  /*2330*/  F2I.TRUNC.NTZ R0, R0 ;  /* 0x0000000000007305 */ /* 0x000e62000020f100 */
[----:B------:R-:W-:Y:S02]  /*2340*/  MOV R28, UR8 ;  /* 0x00000008001c7c02 */ /* 0x000fe40008000f00 */
[----:B------:R-:W-:-:S03]  /*2350*/  MOV R29, UR9 ;  /* 0x00000009001d7c02 */ /* 0x000fc60008000f00 */
[----:B------:R-:W-:-:S05]  /*2360*/  IMAD.WIDE R26, R23, 0x4, R28 ;  /* 0x00000004171a7825 */ /* 0x000fca00078e021c */
[----:B-1----:R2:W-:Y:S01]  /*2370*/  STG.E desc[UR6][R26.64], R0 ;  /* 0x000000001a007986 */ /* 0x0025e2000c101906 */
[----:B------:R-:W-:Y:S05]  /*2380*/  BRA `(.L_x_38) ;  /* 0x0000000000087947 */ /* 0x000fea0003800000 */
.L_x_35:
[----:B-12---:R-:W-:-:S05]  /*2390*/  IMAD.WIDE R26, R23, 0x4, R28 ;  /* 0x00000004171a7825 */ /* 0x006fca00078e021c */
[----:B------:R1:W-:Y:S02]  /*23a0*/  STG.E desc[UR6][R26.64], RZ ;  /* 0x000000ff1a007986 */ /* 0x0003e4000c101906 */
.L_x_38:
[----:B------:R-:W-:Y:S05]  /*23b0*/  BSYNC.RECONVERGENT B2 ;  /* 0x0000000000027941 */ /* 0x000fea0003800200 */
.L_x_34:
        /* <DEDUP_REMOVED lines=19> */
.L_x_42:
[----:B------:R-:W-:Y:S05]  /*24f0*/  BSYNC.RECONVERGENT B3 ;  /* 0x0000000000037941 */ /* 0x000fea0003800200 */
.L_x_41:
[----:B------:R-:W1:Y:S01]  /*2500*/  F2I.TRUNC.NTZ R0, R0 ;  /* 0x0000000000007305 */ /* 0x000e62000020f100 */
[----:B------:R-:W-:Y:S02]  /*2510*/  MOV R28, UR8 ;  /* 0x00000008001c7c02 */ /* 0x000fe40008000f00 */
[----:B------:R-:W-:-:S03]  /*2520*/  MOV R29, UR9 ;  /* 0x00000009001d7c02 */ /* 0x000fc60008000f00 */
[----:B------:R-:W-:-:S05]  /*2530*/  IMAD.WIDE R26, R21, 0x4, R28 ;  /* 0x00000004151a7825 */ /* 0x000fca00078e021c */
[----:B-1----:R2:W-:Y:S01]  /*2540*/  STG.E desc[UR6][R26.64], R0 ;  /* 0x000000001a007986 */ /* 0x0025e2000c101906 */
[----:B------:R-:W-:Y:S05]  /*2550*/  BRA `(.L_x_43) ;  /* 0x0000000000087947 */ /* 0x000fea0003800000 */
.L_x_40:
[----:B-12---:R-:W-:-:S05]  /*2560*/  IMAD.WIDE R26, R21, 0x4, R28 ;  /* 0x00000004151a7825 */ /* 0x006fca00078e021c */
[----:B------:R1:W-:Y:S02]  /*2570*/  STG.E desc[UR6][R26.64], RZ ;  /* 0x000000ff1a007986 */ /* 0x0003e4000c101906 */
.L_x_43:
[----:B------:R-:W-:Y:S05]  /*2580*/  BSYNC.RECONVERGENT B2 ;  /* 0x0000000000027941 */ /* 0x000fea0003800200 */
.L_x_39:
        /* <DEDUP_REMOVED lines=19> */
.L_x_47:
[----:B------:R-:W-:Y:S05]  /*26c0*/  BSYNC.RECONVERGENT B3 ;  /* 0x0000000000037941 */ /* 0x000fea0003800200 */
.L_x_46:
[----:B------:R-:W1:Y:S01]  /*26d0*/  F2I.TRUNC.NTZ R0, R0 ;  /* 0x0000000000007305 */ /* 0x000e62000020f100 */
[----:B------:R-:W-:Y:S02]  /*26e0*/  MOV R28, UR8 ;  /* 0x00000008001c7c02 */ /* 0x000fe40008000f00 */
[----:B------:R-:W-:-:S03]  /*26f0*/  MOV R29, UR9 ;  /* 0x00000009001d7c02 */ /* 0x000fc60008000f00 */
[----:B------:R-:W-:-:S05]  /*2700*/  IMAD.WIDE R26, R19, 0x4, R28 ;  /* 0x00000004131a7825 */ /* 0x000fca00078e021c */
[----:B-1----:R2:W-:Y:S01]  /*2710*/  STG.E desc[UR6][R26.64], R0 ;  /* 0x000000001a007986 */ /* 0x0025e2000c101906 */
[----:B------:R-:W-:Y:S05]  /*2720*/  BRA `(.L_x_48) ;  /* 0x0000000000087947 */ /* 0x000fea0003800000 */
.L_x_45:
[----:B-12---:R-:W-:-:S05]  /*2730*/  IMAD.WIDE R26, R19, 0x4, R28 ;  /* 0x00000004131a7825 */ /* 0x006fca00078e021c */
[----:B------:R1:W-:Y:S02]  /*2740*/  STG.E desc[UR6][R26.64], RZ ;  /* 0x000000ff1a007986 */ /* 0x0003e4000c101906 */
.L_x_48:
[----:B------:R-:W-:Y:S05]  /*2750*/  BSYNC.RECONVERGENT B2 ;  /* 0x0000000000027941 */ /* 0x000fea0003800200 */
.L_x_44:
        /* <DEDUP_REMOVED lines=19> */
.L_x_52:
[----:B------:R-:W-:Y:S05]  /*2890*/  BSYNC.RECONVERGENT B3 ;  /* 0x0000000000037941 */ /* 0x000fea0003800200 */
.L_x_51:
[----:B------:R-:W1:Y:S01]  /*28a0*/  F2I.TRUNC.NTZ R0, R0 ;  /* 0x0000000000007305 */ /* 0x000e62000020f100 */
[----:B------:R-:W-:Y:S02]  /*28b0*/  MOV R28, UR8 ;  /* 0x00000008001c7c02 */ /* 0x000fe40008000f00 */
[----:B------:R-:W-:-:S03]  /*28c0*/  MOV R29, UR9 ;  /* 0x00000009001d7c02 */ /* 0x000fc60008000f00 */
[----:B------:R-:W-:-:S05]  /*28d0*/  IMAD.WIDE R26, R17, 0x4, R28 ;  /* 0x00000004111a7825 */ /* 0x000fca00078e021c */
[----:B-1----:R2:W-:Y:S01]  /*28e0*/  STG.E desc[UR6][R26.64], R0 ;  /* 0x000000001a007986 */ /* 0x0025e2000c101906 */
[----:B------:R-:W-:Y:S05]  /*28f0*/  BRA `(.L_x_53) ;  /* 0x0000000000087947 */ /* 0x000fea0003800000 */
.L_x_50:
[----:B-12---:R-:W-:-:S05]  /*2900*/  IMAD.WIDE R26, R17, 0x4, R28 ;  /* 0x00000004111a7825 */ /* 0x006fca00078e021c */
[----:B------:R1:W-:Y:S02]  /*2910*/  STG.E desc[UR6][R26.64], RZ ;  /* 0x000000ff1a007986 */ /* 0x0003e4000c101906 */
.L_x_53:
[----:B------:R-:W-:Y:S05]  /*2920*/  BSYNC.RECONVERGENT B2 ;  /* 0x0000000000027941 */ /* 0x000fea0003800200 */
.L_x_49:
        /* <DEDUP_REMOVED lines=19> */
.L_x_57:
[----:B------:R-:W-:Y:S05]  /*2a60*/  BSYNC.RECONVERGENT B3 ;  /* 0x0000000000037941 */ /* 0x000fea0003800200 */
.L_x_56:
[----:B------:R-:W1:Y:S01]  /*2a70*/  F2I.TRUNC.NTZ R0, R0 ;  /* 0x0000000000007305 */ /* 0x000e62000020f100 */
[----:B------:R-:W-:Y:S02]  /*2a80*/  MOV R28, UR8 ;  /* 0x00000008001c7c02 */ /* 0x000fe40008000f00 */
[----:B------:R-:W-:-:S03]  /*2a90*/  MOV R29, UR9 ;  /* 0x00000009001d7c02 */ /* 0x000fc60008000f00 */
[----:B------:R-:W-:-:S05]  /*2aa0*/  IMAD.WIDE R26, R11, 0x4, R28 ;  /* 0x000000040b1a7825 */ /* 0x000fca00078e021c */
[----:B-1----:R2:W-:Y:S01]  /*2ab0*/  STG.E desc[UR6][R26.64], R0 ;  /* 0x000000001a007986 */ /* 0x0025e2000c101906 */
[----:B------:R-:W-:Y:S05]  /*2ac0*/  BRA `(.L_x_58) ;  /* 0x0000000000087947 */ /* 0x000fea0003800000 */
.L_x_55:
[----:B-12---:R-:W-:-:S05]  /*2ad0*/  IMAD.WIDE R26, R11, 0x4, R28 ;  /* 0x000000040b1a7825 */ /* 0x006fca00078e021c */
[----:B------:R1:W-:Y:S02]  /*2ae0*/  STG.E desc[UR6][R26.64], RZ ;  /* 0x000000ff1a007986 */ /* 0x0003e4000c101906 */
.L_x_58:
[----:B------:R-:W-:Y:S05]  /*2af0*/  BSYNC.RECONVERGENT B2 ;  /* 0x0000000000027941 */ /* 0x000fea0003800200 */
.L_x_54:
        /* <DEDUP_REMOVED lines=19> */
.L_x_62:
[----:B------:R-:W-:Y:S05]  /*2c30*/  BSYNC.RECONVERGENT B3 ;  /* 0x0000000000037941 */ /* 0x000fea0003800200 */
.L_x_61:
[----:B------:R-:W1:Y:S01]  /*2c40*/  F2I.TRUNC.NTZ R29, R0 ;  /* 0x00000000001d7305 */ /* 0x000e62000020f100 */
[----:B---3--:R-:W-:-:S05]  /*2c50*/  IMAD.WIDE R26, R10, 0x4, R12 ;  /* 0x000000040a1a7825 */ /* 0x008fca00078e020c */
[----:B-1----:R1:W-:Y:S01]  /*2c60*/  STG.E desc[UR6][R26.64], R29 ;  /* 0x0000001d1a007986 */ /* 0x0023e2000c101906 */
[----:B------:R-:W-:Y:S05]  /*2c70*/  BRA `(.L_x_63) ;  /* 0x0000000000087947 */ /* 0x000fea0003800000 */
.L_x_60:
[----:B------:R-:W-:-:S05]  /*2c80*/  IMAD.WIDE R28, R10, 0x4, R28 ;  /* 0x000000040a1c7825 */ /* 0x000fca00078e021c */
[----:B------:R4:W-:Y:S02]  /*2c90*/  STG.E desc[UR6][R28.64], RZ ;  /* 0x000000ff1c007986 */ /* 0x0009e4000c101906 */
.L_x_63:
[----:B------:R-:W-:Y:S05]  /*2ca0*/  BSYNC.RECONVERGENT B2 ;  /* 0x0000000000027941 */ /* 0x000fea0003800200 */
.L_x_59:
[----:B------:R-:W-:Y:S02]  /*2cb0*/  IADD3 R16, PT, PT, R16, 0x8, RZ ;  /* 0x0000000810107810 */ /* 0x000fe40007ffe0ff */
[----:B0-2---:R-:W-:Y:S02]  /*2cc0*/  MOV R0, R8 ;  /* 0x0000000800007202 */ /* 0x005fe40000000f00 */
[----:B------:R-:W-:Y:S02]  /*2cd0*/  ISETP.NE.AND P0, PT, R16, RZ, PT ;  /* 0x000000ff1000720c */ /* 0x000fe40003f05270 */
[C---:B------:R-:W-:Y:S02]  /*2ce0*/  LEA R10, R0.reuse, R10, 0x3 ;  /* 0x0000000a000a7211 */ /* 0x040fe400078e18ff */
[C---:B------:R-:W-:Y:S02]  /*2cf0*/  LEA R11, R0.reuse, R11, 0x3 ;  /* 0x0000000b000b7211 */ /* 0x040fe400078e18ff */
[----:B------:R-:W-:-:S02]  /*2d00*/  LEA R17, R0, R17, 0x3 ;  /* 0x0000001100117211 */ /* 0x000fc400078e18ff */
[C---:B------:R-:W-:Y:S02]  /*2d10*/  LEA R19, R0.reuse, R19, 0x3 ;  /* 0x0000001300137211 */ /* 0x040fe400078e18ff */
[C---:B------:R-:W-:Y:S02]  /*2d20*/  LEA R21, R0.reuse, R21, 0x3 ;  /* 0x0000001500157211 */ /* 0x040fe400078e18ff */
[C---:B------:R-:W-:Y:S02]  /*2d30*/  LEA R23, R0.reuse, R23, 0x3 ;  /* 0x0000001700177211 */ /* 0x040fe400078e18ff */
[C---:B------:R-:W-:Y:S02]  /*2d40*/  LEA R25, R0.reuse, R25, 0x3 ;  /* 0x0000001900197211 */ /* 0x040fe400078e18ff */
[----:B------:R-:W-:Y:S01]  /*2d50*/  LEA R9, R0, R9, 0x3 ;  /* 0x0000000900097211 */ /* 0x000fe200078e18ff */
[----:B------:R-:W-:Y:S06]  /*2d60*/  @P0 BRA `(.L_x_64) ;  /* 0xfffffff000380947 */ /* 0x000fec000383ffff */
.L_x_24:
[----:B------:R-:W-:-:S13]  /*2d70*/  ISETP.NE.AND P0, PT, R6, RZ, PT ;  /* 0x000000ff0600720c */ /* 0x000fda0003f05270 */
[----:B------:R-:W-:Y:S05]  /*2d80*/  @!P0 EXIT ;  /* 0x000000000000894d */ /* 0x000fea0003800000 */
[----:B------:R-:W-:Y:S02]  /*2d90*/  ISETP.GE.U32.AND P0, PT, R6, 0x4, PT ;  /* 0x000000040600780c */ /* 0x000fe40003f06070 */
[----:B------:R-:W-:-:S11]  /*2da0*/  LOP3.LUT R6, R0, 0x3, RZ, 0xc0, !PT ;  /* 0x0000000300067812 */ /* 0x000fd600078ec0ff */
[----:B------:R-:W-:Y:S05]  /*2db0*/  @!P0 BRA `(.L_x_65) ;  /* 0x00000008003c8947 */ /* 0x000fea0003800000 */
[----:B------:R-:W-:Y:S01]  /*2dc0*/  FSETP.NEU.AND P0, PT, R3, RZ, PT ;  /* 0x000000ff0300720b */ /* 0x000fe20003f0d000 */
[----:B------:R-:W-:-:S12]  /*2dd0*/  BSSY.RECONVERGENT B2, `(.L_x_66) ;  /* 0x0000022000027945 */ /* 0x000fd80003800200 */
[----:B------:R-:W-:Y:S05]  /*2de0*/  @!P0 BRA `(.L_x_67) ;  /* 0x0000000000688947 */ /* 0x000fea0003800000 */
[----:B------:R-:W0:Y:S01]  /*2df0*/  LDC.64 R10, c[0x0][0x380] ;  /* 0x0000e000ff0a7b82 */ /* 0x000e220000000a00 */
[----:B------:R-:W-:-:S04]  /*2e00*/  IMAD R8, R7, R0, R4 ;  /* 0x0000000007087224 */ /* 0x000fc800078e0204 */
[----:B0-----:R-:W-:-:S06]  /*2e10*/  IMAD.WIDE R10, R8, 0x4, R10 ;  /* 0x00000004080a7825 */ /* 0x001fcc00078e020a */
[----:B------:R-:W2:Y:S01]  /*2e20*/  LDG.E R10, desc[UR6][R10.64] ;  /* 0x000000060a0a7981 */ /* 0x000ea2000c1e1900 */
[----:B------:R-:W0:Y:S01]  /*2e30*/  MUFU.RCP R2, R3 ;  /* 0x0000000300027308 */ /* 0x000e220000001000 */
[----:B------:R-:W-:Y:S01]  /*2e40*/  BSSY.RECONVERGENT B3, `(.L_x_68) ;  /* 0x000000d000037945 */ /* 0x000fe20003800200 */
[----:B0-----:R-:W-:Y:S01]  /*2e50*/  FFMA R9, R2, -R3, 1 ;  /* 0x3f80000002097423 */ /* 0x001fe20000000803 */
[----:B--2---:R-:W-:-:S05]  /*2e60*/  I2FP.F32.S32 R0, R10 ;  /* 0x0000000a00007245 */ /* 0x004fca0000201400 */
[----:B---3--:R-:W-:Y:S01]  /*2e70*/  FADD R13, R0, -R5 ;  /* 0x80000005000d7221 */ /* 0x008fe20000000000 */
[----:B------:R-:W-:-:S03]  /*2e80*/  FFMA R0, R2, R9, R2 ;  /* 0x0000000902007223 */ /* 0x000fc60000000002 */
[----:B------:R-:W0:Y:S01]  /*2e90*/  FCHK P0, R13, R3 ;  /* 0x000000030d007302 */ /* 0x000e220000000000 */
[----:B------:R-:W-:-:S04]  /*2ea0*/  FFMA R2, R0, R13, RZ ;  /* 0x0000000d00027223 */ /* 0x000fc800000000ff */
[----:B------:R-:W-:-:S04]  /*2eb0*/  FFMA R9, R2, -R3, R13 ;  /* 0x8000000302097223 */ /* 0x000fc8000000000d */
[----:B------:R-:W-:Y:S01]  /*2ec0*/  FFMA R0, R0, R9, R2 ;  /* 0x0000000900007223 */ /* 0x000fe20000000002 */
[----:B0-----:R-:W-:Y:S06]  /*2ed0*/  @!P0 BRA `(.L_x_69) ;  /* 0x00000000000c8947 */ /* 0x001fec0003800000 */
[----:B------:R-:W-:Y:S02]  /*2ee0*/  MOV R0, R13 ;  /* 0x0000000d00007202 */ /* 0x000fe40000000f00 */
[----:B------:R-:W-:-:S07]  /*2ef0*/  MOV R2, 0x2f10 ;  /* 0x00002f1000027802 */ /* 0x000fce0000000f00 */
[----:B-1--4-:R-:W-:Y:S05]  /*2f00*/  CALL.REL.NOINC `($__internal_1_$__cuda_sm3x_div_rn_noftz_f32_slowpath) ;  /* 0x0000001000047944 */ /* 0x012fea0003c00000 */
.L_x_69:
[----:B------:R-:W-:Y:S05]  /*2f10*/  BSYNC.RECONVERGENT B3 ;  /* 0x0000000000037941 */ /* 0x000fea0003800200 */
.L_x_68:
[----:B------:R-:W0:Y:S01]  /*2f20*/  LDCU.64 UR4, c[0x0][0x388] ;  /* 0x00007100ff0477ac */ /* 0x000e220008000a00 */
[----:B------:R-:W2:Y:S01]  /*2f30*/  F2I.TRUNC.NTZ R13, R0 ;  /* 0x00000000000d7305 */ /* 0x000ea2000020f100 */
[----:B0-----:R-:W-:Y:S02]  /*2f40*/  MOV R10, UR4 ;  /* 0x00000004000a7c02 */ /* 0x001fe40008000f00 */
[----:B------:R-:W-:-:S03]  /*2f50*/  MOV R11, UR5 ;  /* 0x00000005000b7c02 */ /* 0x000fc60008000f00 */
[----:B------:R-:W-:-:S05]  /*2f60*/  IMAD.WIDE R8, R8, 0x4, R10 ;  /* 0x0000000408087825 */ /* 0x000fca00078e020a */
[----:B--2---:R0:W-:Y:S01]  /*2f70*/  STG.E desc[UR6][R8.64], R13 ;  /* 0x0000000d08007986 */ /* 0x0041e2000c101906 */
[----:B------:R-:W-:Y:S05]  /*2f80*/  BRA `(.L_x_70) ;  /* 0x0000000000187947 */ /* 0x000fea0003800000 */
.L_x_67:
[----:B------:R-:W0:Y:S01]  /*2f90*/  LDCU.64 UR4, c[0x0][0x388] ;  /* 0x00007100ff0477ac */ /* 0x000e220008000a00 */
[----:B------:R-:W-:Y:S01]  /*2fa0*/  IMAD R9, R7, R0, R4 ;  /* 0x0000000007097224 */ /* 0x000fe200078e0204 */
[----:B0-----:R-:W-:Y:S02]  /*2fb0*/  MOV R10, UR4 ;  /* 0x00000004000a7c02 */ /* 0x001fe40008000f00 */
[----:B------:R-:W-:-:S03]  /*2fc0*/  MOV R11, UR5 ;  /* 0x00000005000b7c02 */ /* 0x000fc60008000f00 */
[----:B------:R-:W-:-:S05]  /*2fd0*/  IMAD.WIDE R8, R9, 0x4, R10 ;  /* 0x0000000409087825 */ /* 0x000fca00078e020a */
[----:B------:R2:W-:Y:S02]  /*2fe0*/  STG.E desc[UR6][R8.64], RZ ;  /* 0x000000ff08007986 */ /* 0x0005e4000c101906 */
.L_x_70:
[----:B------:R-:W-:Y:S05]  /*2ff0*/  BSYNC.RECONVERGENT B2 ;  /* 0x0000000000027941 */ /* 0x000fea0003800200 */
.L_x_66:
[----:B------:R-:W-:Y:S01]  /*3000*/  FSETP.NEU.AND P0, PT, R3, RZ, PT ;  /* 0x000000ff0300720b */ /* 0x000fe20003f0d000 */
[----:B------:R-:W-:Y:S01]  /*3010*/  BSSY.RECONVERGENT B2, `(.L_x_71) ;  /* 0x0000022000027945 */ /* 0x000fe20003800200 */
[----:B0-2---:R-:W-:-:S11]  /*3020*/  IADD3 R9, PT, PT, R7, 0x1, RZ ;  /* 0x0000000107097810 */ /* 0x005fd60007ffe0ff */
[----:B------:R-:W-:Y:S05]  /*3030*/  @!P0 BRA `(.L_x_72) ;  /* 0x00000000006c8947 */ /* 0x000fea0003800000 */
[----:B------:R-:W0:Y:S01]  /*3040*/  LDC.64 R10, c[0x0][0x380] ;  /* 0x0000e000ff0a7b82 */ /* 0x000e220000000a00 */
[----:B------:R-:W2:Y:S02]  /*3050*/  LDCU UR4, c[0x0][0x390] ;  /* 0x00007200ff0477ac */ /* 0x000ea40008000800 */
[----:B--2---:R-:W-:-:S04]  /*3060*/  IMAD R8, R9, UR4, R4 ;  /* 0x0000000409087c24 */ /* 0x004fc8000f8e0204 */
        /* <DEDUP_REMOVED lines=16> */
.L_x_74:
[----:B------:R-:W-:Y:S05]  /*3170*/  BSYNC.RECONVERGENT B3 ;  /* 0x0000000000037941 */ /* 0x000fea0003800200 */
.L_x_73:
[----:B------:R-:W0:Y:S01]  /*3180*/  LDCU.64 UR4, c[0x0][0x388] ;  /* 0x00007100ff0477ac */ /* 0x000e220008000a00 */
[----:B------:R-:W2:Y:S01]  /*3190*/  F2I.TRUNC.NTZ R13, R0 ;  /* 0x00000000000d7305 */ /* 0x000ea2000020f100 */
[----:B0-----:R-:W-:Y:S02]  /*31a0*/  MOV R10, UR4 ;  /* 0x00000004000a7c02 */ /* 0x001fe40008000f00 */
[----:B------:R-:W-:-:S03]  /*31b0*/  MOV R11, UR5 ;  /* 0x00000005000b7c02 */ /* 0x000fc60008000f00 */
[----:B------:R-:W-:-:S05]  /*31c0*/  IMAD.WIDE R8, R8, 0x4, R10 ;  /* 0x0000000408087825 */ /* 0x000fca00078e020a */
[----:B--2---:R0:W-:Y:S01]  /*31d0*/  STG.E desc[UR6][R8.64], R13 ;  /* 0x0000000d08007986 */ /* 0x0041e2000c101906 */
[----:B------:R-:W-:Y:S05]  /*31e0*/  BRA `(.L_x_75) ;  /* 0x0000000000107947 */ /* 0x000fea0003800000 */
.L_x_72:
[----:B------:R-:W0:Y:S02]  /*31f0*/  LDCU UR4, c[0x0][0x390] ;  /* 0x00007200ff0477ac */ /* 0x000e240008000800 */
[----:B0-----:R-:W-:-:S04]  /*3200*/  IMAD R9, R9, UR4, R4 ;  /* 0x0000000409097c24 */ /* 0x001fc8000f8e0204 */
[----:B------:R-:W-:-:S05]  /*3210*/  IMAD.WIDE R8, R9, 0x4, R10 ;  /* 0x0000000409087825 */ /* 0x000fca00078e020a */
[----:B------:R2:W-:Y:S02]  /*3220*/  STG.E desc[UR6][R8.64], RZ ;  /* 0x000000ff08007986 */ /* 0x0005e4000c101906 */
.L_x_75:
[----:B------:R-:W-:Y:S05]  /*3230*/  BSYNC.RECONVERGENT B2 ;  /* 0x0000000000027941 */ /* 0x000fea0003800200 */
.L_x_71:
        /* <DEDUP_REMOVED lines=23> */
.L_x_79:
[----:B------:R-:W-:Y:S05]  /*33b0*/  BSYNC.RECONVERGENT B3 ;  /* 0x0000000000037941 */ /* 0x000fea0003800200 */
.L_x_78:
[----:B------:R-:W0:Y:S01]  /*33c0*/  LDCU.64 UR4, c[0x0][0x388] ;  /* 0x00007100ff0477ac */ /* 0x000e220008000a00 */
[----:B------:R-:W2:Y:S01]  /*33d0*/  F2I.TRUNC.NTZ R13, R0 ;  /* 0x00000000000d7305 */ /* 0x000ea2000020f100 */
[----:B0-----:R-:W-:Y:S02]  /*33e0*/  MOV R10, UR4 ;  /* 0x00000004000a7c02 */ /* 0x001fe40008000f00 */
[----:B------:R-:W-:-:S03]  /*33f0*/  MOV R11, UR5 ;  /* 0x00000005000b7c02 */ /* 0x000fc60008000f00 */
[----:B------:R-:W-:-:S05]  /*3400*/  IMAD.WIDE R8, R8, 0x4, R10 ;  /* 0x0000000408087825 */ /* 0x000fca00078e020a */
[----:B--2---:R0:W-:Y:S01]  /*3410*/  STG.E desc[UR6][R8.64], R13 ;  /* 0x0000000d08007986 */ /* 0x0041e2000c101906 */
[----:B------:R-:W-:Y:S05]  /*3420*/  BRA `(.L_x_80) ;  /* 0x0000000000107947 */ /* 0x000fea0003800000 */
.L_x_77:
[----:B------:R-:W0:Y:S02]  /*3430*/  LDCU UR4, c[0x0][0x390] ;  /* 0x00007200ff0477ac */ /* 0x000e240008000800 */
[----:B0-----:R-:W-:-:S04]  /*3440*/  IMAD R9, R9, UR4, R4 ;  /* 0x0000000409097c24 */ /* 0x001fc8000f8e0204 */
[----:B------:R-:W-:-:S05]  /*3450*/  IMAD.WIDE R8, R9, 0x4, R10 ;  /* 0x0000000409087825 */ /* 0x000fca00078e020a */
[----:B------:R2:W-:Y:S02]  /*3460*/  STG.E desc[UR6][R8.64], RZ ;  /* 0x000000ff08007986 */ /* 0x0005e4000c101906 */
.L_x_80:
[----:B------:R-:W-:Y:S05]  /*3470*/  BSYNC.RECONVERGENT B2 ;  /* 0x0000000000027941 */ /* 0x000fea0003800200 */
.L_x_76:
        /* <DEDUP_REMOVED lines=23> */
.L_x_84:
[----:B------:R-:W-:Y:S05]  /*35f0*/  BSYNC.RECONVERGENT B3 ;  /* 0x0000000000037941 */ /* 0x000fea0003800200 */
.L_x_83:
[----:B------:R-:W0:Y:S01]  /*3600*/  LDC.64 R10, c[0x0][0x388] ;  /* 0x0000e200ff0a7b82 */ /* 0x000e220000000a00 */
[----:B------:R-:W2:Y:S01]  /*3610*/  F2I.TRUNC.NTZ R13, R0 ;  /* 0x00000000000d7305 */ /* 0x000ea2000020f100 */
[----:B0-----:R-:W-:-:S05]  /*3620*/  IMAD.WIDE R8, R8, 0x4, R10 ;  /* 0x0000000408087825 */ /* 0x001fca00078e020a */
[----:B--2---:R0:W-:Y:S01]  /*3630*/  STG.E desc[UR6][R8.64], R13 ;  /* 0x0000000d08007986 */ /* 0x0041e2000c101906 */
[----:B------:R-:W-:Y:S05]  /*3640*/  BRA `(.L_x_85) ;  /* 0x0000000000107947 */ /* 0x000fea0003800000 */
.L_x_82:
[----:B------:R-:W0:Y:S02]  /*3650*/  LDCU UR4, c[0x0][0x390] ;  /* 0x00007200ff0477ac */ /* 0x000e240008000800 */
[----:B0-----:R-:W-:-:S04]  /*3660*/  IMAD R9, R9, UR4, R4 ;  /* 0x0000000409097c24 */ /* 0x001fc8000f8e0204 */
[----:B------:R-:W-:-:S05]  /*3670*/  IMAD.WIDE R10, R9, 0x4, R10 ;  /* 0x00000004090a7825 */ /* 0x000fca00078e020a */
[----:B------:R2:W-:Y:S02]  /*3680*/  STG.E desc[UR6][R10.64], RZ ;  /* 0x000000ff0a007986 */ /* 0x0005e4000c101906 */
.L_x_85:
[----:B------:R-:W-:Y:S05]  /*3690*/  BSYNC.RECONVERGENT B2 ;  /* 0x0000000000027941 */ /* 0x000fea0003800200 */
.L_x_81:
[----:B------:R-:W-:-:S07]  /*36a0*/  IADD3 R7, PT, PT, R7, 0x4, RZ ;  /* 0x0000000407077810 */ /* 0x000fce0007ffe0ff */
.L_x_65:
[----:B------:R-:W-:-:S13]  /*36b0*/  ISETP.NE.AND P0, PT, R6, RZ, PT ;  /* 0x000000ff0600720c */ /* 0x000fda0003f05270 */
[----:B------:R-:W-:Y:S05]  /*36c0*/  @!P0 EXIT ;  /* 0x000000000000894d */ /* 0x000fea0003800000 */
[----:B------:R-:W-:-:S13]  /*36d0*/  ISETP.NE.AND P0, PT, R6, 0x1, PT ;  /* 0x000000010600780c */ /* 0x000fda0003f05270 */
[----:B------:R-:W-:Y:S05]  /*36e0*/  @!P0 BRA `(.L_x_86) ;  /* 0x0000000400248947 */ /* 0x000fea0003800000 */
[----:B------:R-:W-:Y:S01]  /*36f0*/  FSETP.NEU.AND P0, PT, R3, RZ, PT ;  /* 0x000000ff0300720b */ /* 0x000fe20003f0d000 */
[----:B------:R-:W-:-:S12]  /*3700*/  BSSY.RECONVERGENT B2, `(.L_x_87) ;  /* 0x0000024000027945 */ /* 0x000fd80003800200 */
[----:B------:R-:W-:Y:S05]  /*3710*/  @!P0 BRA `(.L_x_88) ;  /* 0x00000000006c8947 */ /* 0x000fea0003800000 */
[----:B0-----:R-:W0:Y:S01]  /*3720*/  LDC.64 R8, c[0x0][0x380] ;  /* 0x0000e000ff087b82 */ /* 0x001e220000000a00 */
[----:B------:R-:W5:Y:S02]  /*3730*/  LDCU UR4, c[0x0][0x390] ;  /* 0x00007200ff0477ac */ /* 0x000f640008000800 */
[----:B-----5:R-:W-:-:S04]  /*3740*/  IMAD R6, R7, UR4, R4 ;  /* 0x0000000407067c24 */ /* 0x020fc8000f8e0204 */
[----:B0-----:R-:W-:-:S06]  /*3750*/  IMAD.WIDE R8, R6, 0x4, R8 ;  /* 0x0000000406087825 */ /* 0x001fcc00078e0208 */
[----:B------:R-:W5:Y:S01]  /*3760*/  LDG.E R8, desc[UR6][R8.64] ;  /* 0x0000000608087981 */ /* 0x000f62000c1e1900 */
[----:B------:R-:W2:Y:S01]  /*3770*/  MUFU.RCP R2, R3 ;  /* 0x0000000300027308 */ /* 0x000ea20000001000 */
[----:B------:R-:W-:Y:S01]  /*3780*/  BSSY.RECONVERGENT B3, `(.L_x_89) ;  /* 0x000000d000037945 */ /* 0x000fe20003800200 */
[----:B--2---:R-:W-:Y:S01]  /*3790*/  FFMA R11, R2, -R3, 1 ;  /* 0x3f800000020b7423 */ /* 0x004fe20000000803 */
[----:B-----5:R-:W-:-:S05]  /*37a0*/  I2FP.F32.S32 R0, R8 ;  /* 0x0000000800007245 */ /* 0x020fca0000201400 */
        /* <DEDUP_REMOVED lines=10> */
.L_x_90:
[----:B------:R-:W-:Y:S05]  /*3850*/  BSYNC.RECONVERGENT B3 ;  /* 0x0000000000037941 */ /* 0x000fea0003800200 */
.L_x_89:
[----:B------:R-:W0:Y:S01]  /*3860*/  LDCU.64 UR4, c[0x0][0x388] ;  /* 0x00007100ff0477ac */ /* 0x000e220008000a00 */
[----:B------:R-:W2:Y:S01]  /*3870*/  F2I.TRUNC.NTZ R13, R0 ;  /* 0x00000000000d7305 */ /* 0x000ea2000020f100 */
[----:B0-----:R-:W-:Y:S02]  /*3880*/  MOV R10, UR4 ;  /* 0x00000004000a7c02 */ /* 0x001fe40008000f00 */
[----:B------:R-:W-:-:S03]  /*3890*/  MOV R11, UR5 ;  /* 0x00000005000b7c02 */ /* 0x000fc60008000f00 */
[----:B------:R-:W-:-:S05]  /*38a0*/  IMAD.WIDE R8, R6, 0x4, R10 ;  /* 0x0000000406087825 */ /* 0x000fca00078e020a */
[----:B--2---:R2:W-:Y:S01]  /*38b0*/  STG.E desc[UR6][R8.64], R13 ;  /* 0x0000000d08007986 */ /* 0x0045e2000c101906 */
[----:B------:R-:W-:Y:S05]  /*38c0*/  BRA `(.L_x_91) ;  /* 0x00000000001c7947 */ /* 0x000fea0003800000 */
.L_x_88:
[----:B------:R-:W2:Y:S01]  /*38d0*/  LDCU.64 UR8, c[0x0][0x388] ;  /* 0x00007100ff0877ac */ /* 0x000ea20008000a00 */
[----:B------:R-:W0:Y:S01]  /*38e0*/  LDCU UR4, c[0x0][0x390] ;  /* 0x00007200ff0477ac */ /* 0x000e220008000800 */
[----:B--2---:R-:W-:Y:S02]  /*38f0*/  MOV R10, UR8 ;  /* 0x00000008000a7c02 */ /* 0x004fe40008000f00 */
[----:B------:R-:W-:Y:S01]  /*3900*/  MOV R11, UR9 ;  /* 0x00000009000b7c02 */ /* 0x000fe20008000f00 */
[----:B0-----:R-:W-:-:S04]  /*3910*/  IMAD R9, R7, UR4, R4 ;  /* 0x0000000407097c24 */ /* 0x001fc8000f8e0204 */
[----:B------:R-:W-:-:S05]  /*3920*/  IMAD.WIDE R8, R9, 0x4, R10 ;  /* 0x0000000409087825 */ /* 0x000fca00078e020a */
[----:B------:R0:W-:Y:S02]  /*3930*/  STG.E desc[UR6][R8.64], RZ ;  /* 0x000000ff08007986 */ /* 0x0001e4000c101906 */
.L_x_91:
[----:B------:R-:W-:Y:S05]  /*3940*/  BSYNC.RECONVERGENT B2 ;  /* 0x0000000000027941 */ /* 0x000fea0003800200 */
.L_x_87:
[----:B------:R-:W-:Y:S01]  /*3950*/  FSETP.NEU.AND P0, PT, R3, RZ, PT ;  /* 0x000000ff0300720b */ /* 0x000fe20003f0d000 */
[----:B------:R-:W-:Y:S01]  /*3960*/  BSSY.RECONVERGENT B2, `(.L_x_92) ;  /* 0x0000020000027945 */ /* 0x000fe20003800200 */
[----:B--23--:R-:W-:-:S11]  /*3970*/  IADD3 R13, PT, PT, R7, 0x1, RZ ;  /* 0x00000001070d7810 */ /* 0x00cfd60007ffe0ff */
[----:B------:R-:W-:Y:S05]  /*3980*/  @!P0 BRA `(.L_x_93) ;  /* 0x0000000000648947 */ /* 0x000fea0003800000 */
[----:B0-----:R-:W0:Y:S01]  /*3990*/  LDC.64 R8, c[0x0][0x380] ;  /* 0x0000e000ff087b82 */ /* 0x001e220000000a00 */
        /* <DEDUP_REMOVED lines=8> */
[----:B------:R-:W-:Y:S01]  /*3a20*/  FADD R13, R0, -R5 ;  /* 0x80000005000d7221 */ /* 0x000fe20000000000 */
        /* <DEDUP_REMOVED lines=9> */
.L_x_95:
[----:B------:R-:W-:Y:S05]  /*3ac0*/  BSYNC.RECONVERGENT B3 ;  /* 0x0000000000037941 */ /* 0x000fea0003800200 */
.L_x_94:
[----:B------:R-:W0:Y:S01]  /*3ad0*/  LDC.64 R8, c[0x0][0x388] ;  /* 0x0000e200ff087b82 */ /* 0x000e220000000a00 */
[----:B------:R-:W2:Y:S01]  /*3ae0*/  F2I.TRUNC.NTZ R11, R0 ;  /* 0x00000000000b7305 */ /* 0x000ea2000020f100 */
[----:B0-----:R-:W-:-:S05]  /*3af0*/  IMAD.WIDE R8, R6, 0x4, R8 ;  /* 0x0000000406087825 */ /* 0x001fca00078e0208 */
[----:B--2---:R2:W-:Y:S01]  /*3b00*/  STG.E desc[UR6][R8.64], R11 ;  /* 0x0000000b08007986 */ /* 0x0045e2000c101906 */
[----:B------:R-:W-:Y:S05]  /*3b10*/  BRA `(.L_x_96) ;  /* 0x0000000000107947 */ /* 0x000fea0003800000 */
.L_x_93:
[----:B------:R-:W0:Y:S02]  /*3b20*/  LDCU UR4, c[0x0][0x390] ;  /* 0x00007200ff0477ac */ /* 0x000e240008000800 */
[----:B0-----:R-:W-:-:S04]  /*3b30*/  IMAD R9, R13, UR4, R4 ;  /* 0x000000040d097c24 */ /* 0x001fc8000f8e0204 */
[----:B------:R-:W-:-:S05]  /*3b40*/  IMAD.WIDE R8, R9, 0x4, R10 ;  /* 0x0000000409087825 */ /* 0x000fca00078e020a */
[----:B------:R0:W-:Y:S02]  /*3b50*/  STG.E desc[UR6][R8.64], RZ ;  /* 0x000000ff08007986 */ /* 0x0001e4000c101906 */
.L_x_96:
[----:B------:R-:W-:Y:S05]  /*3b60*/  BSYNC.RECONVERGENT B2 ;  /* 0x0000000000027941 */ /* 0x000fea0003800200 */
.L_x_92:
[----:B------:R-:W-:-:S07]  /*3b70*/  IADD3 R7, PT, PT, R7, 0x2, RZ ;  /* 0x0000000207077810 */ /* 0x000fce0007ffe0ff */
.L_x_86:
[----:B------:R-:W5:Y:S02]  /*3b80*/  LDC R0, c[0x0][0x390] ;  /* 0x0000e400ff007b82 */ /* 0x000f640000000800 */
[----:B-----5:R-:W-:-:S04]  /*3b90*/  LOP3.LUT R2, R0, 0x1, RZ, 0xc0, !PT ;  /* 0x0000000100027812 */ /* 0x020fc800078ec0ff */
[----:B------:R-:W-:-:S13]  /*3ba0*/  ISETP.NE.U32.AND P0, PT, R2, 0x1, PT ;  /* 0x000000010200780c */ /* 0x000fda0003f05070 */
[----:B------:R-:W-:Y:S05]  /*3bb0*/  @P0 EXIT ;  /* 0x000000000000094d */ /* 0x000fea0003800000 */
[----:B------:R-:W-:-:S13]  /*3bc0*/  FSETP.NEU.AND P0, PT, R3, RZ, PT ;  /* 0x000000ff0300720b */ /* 0x000fda0003f0d000 */
[----:B------:R-:W-:Y:S05]  /*3bd0*/  @!P0 BRA `(.L_x_97) ;  /* 0x0000000000608947 */ /* 0x000fea0003800000 */
[----:B0-2---:R-:W0:Y:S01]  /*3be0*/  LDC.64 R8, c[0x0][0x380] ;  /* 0x0000e000ff087b82 */ /* 0x005e220000000a00 */
[----:B------:R-:W-:-:S04]  /*3bf0*/  IMAD R4, R7, R0, R4 ;  /* 0x0000000007047224 */ /* 0x000fc800078e0204 */
        /* <DEDUP_REMOVED lines=15> */
[----:B-1-34-:R-:W-:Y:S05]  /*3cf0*/  CALL.REL.NOINC `($__internal_1_$__cuda_sm3x_div_rn_noftz_f32_slowpath) ;  /* 0x0000000000887944 */ /* 0x01afea0003c00000 */
.L_x_99:
[----:B------:R-:W-:Y:S05]  /*3d00*/  BSYNC.RECONVERGENT B2 ;  /* 0x0000000000027941 */ /* 0x000fea0003800200 */
.L_x_98:
[----:B------:R-:W0:Y:S01]  /*3d10*/  LDC.64 R2, c[0x0][0x388] ;  /* 0x0000e200ff027b82 */ /* 0x000e220000000a00 */
[----:B------:R-:W2:Y:S01]  /*3d20*/  F2I.TRUNC.NTZ R7, R0 ;  /* 0x0000000000077305 */ /* 0x000ea2000020f100 */
[----:B0-----:R-:W-:-:S05]  /*3d30*/  IMAD.WIDE R4, R4, 0x4, R2 ;  /* 0x0000000404047825 */ /* 0x001fca00078e0202 */
[----:B--2---:R-:W-:Y:S01]  /*3d40*/  STG.E desc[UR6][R4.64], R7 ;  /* 0x0000000704007986 */ /* 0x004fe2000c101906 */
[----:B------:R-:W-:Y:S05]  /*3d50*/  EXIT ;  /* 0x000000000000794d */ /* 0x000fea0003800000 */
.L_x_97:
[----:B------:R-:W5:Y:S01]  /*3d60*/  LDC.64 R2, c[0x0][0x388] ;  /* 0x0000e200ff027b82 */ /* 0x000f620000000a00 */
[----:B------:R-:W-:-:S04]  /*3d70*/  IMAD R7, R7, R0, R4 ;  /* 0x0000000007077224 */ /* 0x000fc800078e0204 */
[----:B-----5:R-:W-:-:S05]  /*3d80*/  IMAD.WIDE R2, R7, 0x4, R2 ;  /* 0x0000000407027825 */ /* 0x020fca00078e0202 */
[----:B------:R-:W-:Y:S01]  /*3d90*/  STG.E desc[UR6][R2.64], RZ ;  /* 0x000000ff02007986 */ /* 0x000fe2000c101906 */
[----:B------:R-:W-:Y:S05]  /*3da0*/  EXIT ;  /* 0x000000000000794d */ /* 0x000fea0003800000 */
        .weak           $__internal_0_$__cuda_sm20_sqrt_rn_f32_slowpath
        .type           $__internal_0_$__cuda_sm20_sqrt_rn_f32_slowpath,@function
        .size           $__internal_0_$__cuda_sm20_sqrt_rn_f32_slowpath,($__internal_1_$__cuda_sm3x_div_rn_noftz_f32_slowpath - $__internal_0_$__cuda_sm20_sqrt_rn_f32_slowpath)
$__internal_0_$__cuda_sm20_sqrt_rn_f32_slowpath:
[----:B------:R-:W-:-:S13]  /*3db0*/  LOP3.LUT P0, RZ, R0, 0x7fffffff, RZ, 0xc0, !PT ;  /* 0x7fffffff00ff7812 */ /* 0x000fda000780c0ff */
[----:B------:R-:W-:Y:S01]  /*3dc0*/  @!P0 MOV R2, R0 ;  /* 0x0000000000028202 */ /* 0x000fe20000000f00 */
[----:B------:R-:W-:Y:S06]  /*3dd0*/  @!P0 BRA `(.L_x_100) ;  /* 0x0000000000408947 */ /* 0x000fec0003800000 */
[----:B------:R-:W-:-:S13]  /*3de0*/  FSETP.GEU.FTZ.AND P0, PT, R0, RZ, PT ;  /* 0x000000ff0000720b */ /* 0x000fda0003f1e000 */
[----:B------:R-:W-:Y:S01]  /*3df0*/  @!P0 MOV R2, 0x7fffffff ;  /* 0x7fffffff00028802 */ /* 0x000fe20000000f00 */
[----:B------:R-:W-:Y:S06]  /*3e00*/  @!P0 BRA `(.L_x_100) ;  /* 0x0000000000348947 */ /* 0x000fec0003800000 */
[----:B------:R-:W-:-:S13]  /*3e10*/  FSETP.GTU.FTZ.AND P0, PT, |R0|, +INF , PT ;  /* 0x7f8000000000780b */ /* 0x000fda0003f1c200 */
[----:B------:R-:W-:Y:S01]  /*3e20*/  @P0 FADD.FTZ R2, R0, 1 ;  /* 0x3f80000000020421 */ /* 0x000fe20000010000 */
[----:B------:R-:W-:Y:S06]  /*3e30*/  @P0 BRA `(.L_x_100) ;  /* 0x0000000000280947 */ /* 0x000fec0003800000 */
[----:B------:R-:W-:-:S13]  /*3e40*/  FSETP.NEU.FTZ.AND P0, PT, |R0|, +INF , PT ;  /* 0x7f8000000000780b */ /* 0x000fda0003f1d200 */
[----:B------:R-:W-:-:S04]  /*3e50*/  @P0 FFMA R3, R0, 1.84467440737095516160e+19, RZ ;  /* 0x5f80000000030823 */ /* 0x000fc800000000ff */
[----:B------:R-:W0:Y:S02]  /*3e60*/  @P0 MUFU.RSQ R2, R3 ;  /* 0x0000000300020308 */ /* 0x000e240000001400 */
[----:B0-----:R-:W-:Y:S01]  /*3e70*/  @P0 FMUL.FTZ R6, R3, R2 ;  /* 0x0000000203060220 */ /* 0x001fe20000410000 */
[----:B------:R-:W-:Y:S01]  /*3e80*/  @P0 FMUL.FTZ R8, R2, 0.5 ;  /* 0x3f00000002080820 */ /* 0x000fe20000410000 */
[----:B------:R-:W-:Y:S02]  /*3e90*/  @!P0 MOV R2, R0 ;  /* 0x0000000000028202 */ /* 0x000fe40000000f00 */
[----:B------:R-:W-:-:S04]  /*3ea0*/  @P0 FADD.FTZ R7, -R6, -RZ ;  /* 0x800000ff06070221 */ /* 0x000fc80000010100 */
[----:B------:R-:W-:-:S04]  /*3eb0*/  @P0 FFMA R7, R6, R7, R3 ;  /* 0x0000000706070223 */ /* 0x000fc80000000003 */
[----:B------:R-:W-:-:S04]  /*3ec0*/  @P0 FFMA R7, R7, R8, R6 ;  /* 0x0000000807070223 */ /* 0x000fc80000000006 */
[----:B------:R-:W-:-:S07]  /*3ed0*/  @P0 FMUL.FTZ R2, R7, 2.3283064365386962891e-10 ;  /* 0x2f80000007020820 */ /* 0x000fce0000410000 */
.L_x_100:
[----:B------:R-:W-:Y:S01]  /*3ee0*/  HFMA2 R3, -RZ, RZ, 0, 0 ;  /* 0x00000000ff037431 */ /* 0x000fe200000001ff */
[----:B------:R-:W-:Y:S02]  /*3ef0*/  MOV R0, R2 ;  /* 0x0000000200007202 */ /* 0x000fe40000000f00 */
[----:B------:R-:W-:-:S04]  /*3f00*/  MOV R2, R10 ;  /* 0x0000000a00027202 */ /* 0x000fc80000000f00 */
[----:B------:R-:W-:Y:S05]  /*3f10*/  RET.REL.NODEC R2 `(_Z14gpu_matrixNormPiS_i) ;  /* 0xffffffc002387950 */ /* 0x000fea0003c3ffff */
        .weak           $__internal_1_$__cuda_sm3x_div_rn_noftz_f32_slowpath
        .type           $__internal_1_$__cuda_sm3x_div_rn_noftz_f32_slowpath,@function
        .size           $__internal_1_$__cuda_sm3x_div_rn_noftz_f32_slowpath,(.L_x_114 - $__internal_1_$__cuda_sm3x_div_rn_noftz_f32_slowpath)
$__internal_1_$__cuda_sm3x_div_rn_noftz_f32_slowpath:
[----:B------:R-:W-:Y:S01]  /*3f20*/  SHF.R.U32.HI R18, RZ, 0x17, R3 ;  /* 0x00000017ff127819 */ /* 0x000fe20000011603 */
[----:B------:R-:W-:Y:S01]  /*3f30*/  BSSY.RECONVERGENT B0, `(.L_x_101) ;  /* 0x0000064000007945 */ /* 0x000fe20003800200 */
[----:B------:R-:W-:Y:S02]  /*3f40*/  SHF.R.U32.HI R22, RZ, 0x17, R0 ;  /* 0x00000017ff167819 */ /* 0x000fe40000011600 */
[----:B------:R-:W-:Y:S02]  /*3f50*/  LOP3.LUT R18, R18, 0xff, RZ, 0xc0, !PT ;  /* 0x000000ff12127812 */ /* 0x000fe400078ec0ff */
[----:B------:R-:W-:Y:S02]  /*3f60*/  LOP3.LUT R22, R22, 0xff, RZ, 0xc0, !PT ;  /* 0x000000ff16167812 */ /* 0x000fe400078ec0ff */
[----:B------:R-:W-:Y:S02]  /*3f70*/  IADD3 R24, PT, PT, R18, -0x1, RZ ;  /* 0xffffffff12187810 */ /* 0x000fe40007ffe0ff */
[----:B------:R-:W-:-:S02]  /*3f80*/  IADD3 R20, PT, PT, R22, -0x1, RZ ;  /* 0xffffffff16147810 */ /* 0x000fc40007ffe0ff */
[----:B------:R-:W-:Y:S02]  /*3f90*/  ISETP.GT.U32.AND P0, PT, R24, 0xfd, PT ;  /* 0x000000fd1800780c */ /* 0x000fe40003f04070 */
[----:B------:R-:W-:Y:S02]  /*3fa0*/  MOV R27, R3 ;  /* 0x00000003001b7202 */ /* 0x000fe40000000f00 */
[----:B------:R-:W-:-:S13]  /*3fb0*/  ISETP.GT.U32.OR P0, PT, R20, 0xfd, P0 ;  /* 0x000000fd1400780c */ /* 0x000fda0000704470 */
[----:B------:R-:W-:Y:S01]  /*3fc0*/  @!P0 MOV R20, RZ ;  /* 0x000000ff00148202 */ /* 0x000fe20000000f00 */
[----:B------:R-:W-:Y:S06]  /*3fd0*/  @!P0 BRA `(.L_x_102) ;  /* 0x0000000000608947 */ /* 0x000fec0003800000 */
[----:B------:R-:W-:Y:S02]  /*3fe0*/  FSETP.GTU.FTZ.AND P0, PT, |R0|, +INF , PT ;  /* 0x7f8000000000780b */ /* 0x000fe40003f1c200 */
[----:B------:R-:W-:-:S04]  /*3ff0*/  FSETP.GTU.FTZ.AND P1, PT, |R3|, +INF , PT ;  /* 0x7f8000000300780b */ /* 0x000fc80003f3c200 */
[----:B------:R-:W-:-:S13]  /*4000*/  PLOP3.LUT P0, PT, P0, P1, PT, 0xf8, 0x8f ;  /* 0x00000000008f781c */ /* 0x000fda0000703f70 */
[----:B------:R-:W-:Y:S05]  /*4010*/  @P0 BRA `(.L_x_103) ;  /* 0x0000000400500947 */ /* 0x000fea0003800000 */
[----:B------:R-:W-:-:S13]  /*4020*/  LOP3.LUT P0, RZ, R27, 0x7fffffff, R0, 0xc8, !PT ;  /* 0x7fffffff1bff7812 */ /* 0x000fda000780c800 */
[----:B------:R-:W-:Y:S05]  /*4030*/  @!P0 BRA `(.L_x_104) ;  /* 0x0000000400408947 */ /* 0x000fea0003800000 */
[C---:B------:R-:W-:Y:S02]  /*4040*/  FSETP.NEU.FTZ.AND P3, PT, |R0|.reuse, +INF , PT ;  /* 0x7f8000000000780b */ /* 0x040fe40003f7d200 */
[----:B------:R-:W-:Y:S02]  /*4050*/  FSETP.NEU.FTZ.AND P1, PT, |R3|, +INF , PT ;  /* 0x7f8000000300780b */ /* 0x000fe40003f3d200 */
[----:B------:R-:W-:-:S11]  /*4060*/  FSETP.NEU.FTZ.AND P0, PT, |R0|, +INF , PT ;  /* 0x7f8000000000780b */ /* 0x000fd60003f1d200 */
[----:B------:R-:W-:Y:S05]  /*4070*/  @!P1 BRA !P3, `(.L_x_104) ;  /* 0x0000000400309947 */ /* 0x000fea0005800000 */
[----:B------:R-:W-:-:S04]  /*4080*/  LOP3.LUT P3, RZ, R0, 0x7fffffff, RZ, 0xc0, !PT ;  /* 0x7fffffff00ff7812 */ /* 0x000fc8000786c0ff */
[----:B------:R-:W-:-:S13]  /*4090*/  PLOP3.LUT P1, PT, P1, P3, PT, 0x2f, 0xf2 ;  /* 0x0000000000f2781c */ /* 0x000fda0000f26577 */
[----:B------:R-:W-:Y:S05]  /*40a0*/  @P1 BRA `(.L_x_105) ;  /* 0x00000004001c1947 */ /* 0x000fea0003800000 */
[----:B------:R-:W-:-:S04]  /*40b0*/  LOP3.LUT P1, RZ, R27, 0x7fffffff, RZ, 0xc0, !PT ;  /* 0x7fffffff1bff7812 */ /* 0x000fc8000782c0ff */
[----:B------:R-:W-:-:S13]  /*40c0*/  PLOP3.LUT P0, PT, P0, P1, PT, 0x2f, 0xf2 ;  /* 0x0000000000f2781c */ /* 0x000fda0000702577 */
[----:B------:R-:W-:Y:S05]  /*40d0*/  @P0 BRA `(.L_x_106) ;  /* 0x0000000400040947 */ /* 0x000fea0003800000 */
[----:B------:R-:W-:Y:S02]  /*40e0*/  IADD3 R20, PT, PT, R22, -0x1, RZ ;  /* 0xffffffff16147810 */ /* 0x000fe40007ffe0ff */
[----:B------:R-:W-:Y:S02]  /*40f0*/  ISETP.GE.AND P1, PT, R24, RZ, PT ;  /* 0x000000ff1800720c */ /* 0x000fe40003f26270 */
[----:B------:R-:W-:-:S11]  /*4100*/  ISETP.GE.AND P0, PT, R20, RZ, PT ;  /* 0x000000ff1400720c */ /* 0x000fd60003f06270 */
[----:B------:R-:W-:Y:S02]  /*4110*/  @!P1 FFMA R27, R3, 1.84467440737095516160e+19, RZ ;  /* 0x5f800000031b9823 */ /* 0x000fe400000000ff */
[----:B------:R-:W-:Y:S01]  /*4120*/  @P0 MOV R20, RZ ;  /* 0x000000ff00140202 */ /* 0x000fe20000000f00 */
[----:B------:R-:W-:Y:S01]  /*4130*/  @!P0 FFMA R0, R0, 1.84467440737095516160e+19, RZ ;  /* 0x5f80000000008823 */ /* 0x000fe200000000ff */
[----:B------:R-:W-:-:S04]  /*4140*/  @!P0 MOV R20, 0xffffffc0 ;  /* 0xffffffc000148802 */ /* 0x000fc80000000f00 */
[----:B------:R-:W-:-:S07]  /*4150*/  @!P1 IADD3 R20, PT, PT, R20, 0x40, RZ ;  /* 0x0000004014149810 */ /* 0x000fce0007ffe0ff */
.L_x_102:
[----:B------:R-:W-:Y:S01]  /*4160*/  LEA R26, R18, 0xc0800000, 0x17 ;  /* 0xc0800000121a7811 */ /* 0x000fe200078eb8ff */
[----:B------:R-:W-:Y:S01]  /*4170*/  BSSY.RECONVERGENT B1, `(.L_x_107) ;  /* 0x0000036000017945 */ /* 0x000fe20003800200 */
[----:B------:R-:W-:Y:S02]  /*4180*/  IADD3 R22, PT, PT, R22, -0x7f, RZ ;  /* 0xffffff8116167810 */ /* 0x000fe40007ffe0ff */
[----:B------:R-:W-:-:S03]  /*4190*/  IADD3 R26, PT, PT, -R26, R27, RZ ;  /* 0x0000001b1a1a7210 */ /* 0x000fc60007ffe1ff */
[----:B------:R-:W-:Y:S01]  /*41a0*/  IMAD R0, R22, -0x800000, R0 ;  /* 0xff80000016007824 */ /* 0x000fe200078e0200 */
[----:B------:R-:W0:Y:S01]  /*41b0*/  MUFU.RCP R24, R26 ;  /* 0x0000001a00187308 */ /* 0x000e220000001000 */
[----:B------:R-:W-:Y:S01]  /*41c0*/  FADD.FTZ R27, -R26, -RZ ;  /* 0x800000ff1a1b7221 */ /* 0x000fe20000010100 */
[----:B------:R-:W-:-:S04]  /*41d0*/  IADD3 R22, PT, PT, R22, 0x7f, -R18 ;  /* 0x0000007f16167810 */ /* 0x000fc80007ffe812 */
[----:B------:R-:W-:Y:S01]  /*41e0*/  IADD3 R22, PT, PT, R22, R20, RZ ;  /* 0x0000001416167210 */ /* 0x000fe20007ffe0ff */
[----:B0-----:R-:W-:-:S04]  /*41f0*/  FFMA R29, R24, R27, 1 ;  /* 0x3f800000181d7423 */ /* 0x001fc8000000001b */
[----:B------:R-:W-:-:S04]  /*4200*/  FFMA R29, R24, R29, R24 ;  /* 0x0000001d181d7223 */ /* 0x000fc80000000018 */
[----:B------:R-:W-:-:S04]  /*4210*/  FFMA R24, R0, R29, RZ ;  /* 0x0000001d00187223 */ /* 0x000fc800000000ff */
[----:B------:R-:W-:-:S04]  /*4220*/  FFMA R18, R27, R24, R0 ;  /* 0x000000181b127223 */ /* 0x000fc80000000000 */
[----:B------:R-:W-:-:S04]  /*4230*/  FFMA R18, R29, R18, R24 ;  /* 0x000000121d127223 */ /* 0x000fc80000000018 */
[----:B------:R-:W-:-:S04]  /*4240*/  FFMA R27, R27, R18, R0 ;  /* 0x000000121b1b7223 */ /* 0x000fc80000000000 */
[----:B------:R-:W-:-:S05]  /*4250*/  FFMA R0, R29, R27, R18 ;  /* 0x0000001b1d007223 */ /* 0x000fca0000000012 */
[----:B------:R-:W-:-:S04]  /*4260*/  SHF.R.U32.HI R20, RZ, 0x17, R0 ;  /* 0x00000017ff147819 */ /* 0x000fc80000011600 */
[----:B------:R-:W-:-:S04]  /*4270*/  LOP3.LUT R20, R20, 0xff, RZ, 0xc0, !PT ;  /* 0x000000ff14147812 */ /* 0x000fc800078ec0ff */
[----:B------:R-:W-:-:S04]  /*4280*/  IADD3 R20, PT, PT, R20, R22, RZ ;  /* 0x0000001614147210 */ /* 0x000fc80007ffe0ff */
[----:B------:R-:W-:-:S04]  /*4290*/  IADD3 R24, PT, PT, R20, -0x1, RZ ;  /* 0xffffffff14187810 */ /* 0x000fc80007ffe0ff */
[----:B------:R-:W-:-:S13]  /*42a0*/  ISETP.GE.U32.AND P0, PT, R24, 0xfe, PT ;  /* 0x000000fe1800780c */ /* 0x000fda0003f06070 */
[----:B------:R-:W-:Y:S05]  /*42b0*/  @!P0 BRA `(.L_x_108) ;  /* 0x0000000000808947 */ /* 0x000fea0003800000 */
[----:B------:R-:W-:-:S13]  /*42c0*/  ISETP.GT.AND P0, PT, R20, 0xfe, PT ;  /* 0x000000fe1400780c */ /* 0x000fda0003f04270 */
[----:B------:R-:W-:Y:S05]  /*42d0*/  @P0 BRA `(.L_x_109) ;  /* 0x00000000006c0947 */ /* 0x000fea0003800000 */
[----:B------:R-:W-:-:S13]  /*42e0*/  ISETP.GE.AND P0, PT, R20, 0x1, PT ;  /* 0x000000011400780c */ /* 0x000fda0003f06270 */
[----:B------:R-:W-:Y:S05]  /*42f0*/  @P0 BRA `(.L_x_110) ;  /* 0x0000000000740947 */ /* 0x000fea0003800000 */
[----:B------:R-:W-:Y:S02]  /*4300*/  ISETP.GE.AND P0, PT, R20, -0x18, PT ;  /* 0xffffffe81400780c */ /* 0x000fe40003f06270 */
[----:B------:R-:W-:-:S11]  /*4310*/  LOP3.LUT R0, R0, 0x80000000, RZ, 0xc0, !PT ;  /* 0x8000000000007812 */ /* 0x000fd600078ec0ff */
[----:B------:R-:W-:Y:S05]  /*4320*/  @!P0 BRA `(.L_x_110) ;  /* 0x0000000000688947 */ /* 0x000fea0003800000 */
[CCC-:B------:R-:W-:Y:S01]  /*4330*/  FFMA.RZ R22, R29.reuse, R27.reuse, R18.reuse ;  /* 0x0000001b1d167223 */ /* 0x1c0fe2000000c012 */
[CCC-:B------:R-:W-:Y:S01]  /*4340*/  FFMA.RP R24, R29.reuse, R27.reuse, R18.reuse ;  /* 0x0000001b1d187223 */ /* 0x1c0fe20000008012 */
[----:B------:R-:W-:Y:S01]  /*4350*/  FFMA.RM R27, R29, R27, R18 ;  /* 0x0000001b1d1b7223 */ /* 0x000fe20000004012 */
[----:B------:R-:W-:Y:S02]  /*4360*/  IADD3 R18, PT, PT, R20, 0x20, RZ ;  /* 0x0000002014127810 */ /* 0x000fe40007ffe0ff */
[----:B------:R-:W-:Y:S02]  /*4370*/  LOP3.LUT R22, R22, 0x7fffff, RZ, 0xc0, !PT ;  /* 0x007fffff16167812 */ /* 0x000fe400078ec0ff */
[----:B------:R-:W-:Y:S02]  /*4380*/  ISETP.NE.AND P3, PT, R20, RZ, PT ;  /* 0x000000ff1400720c */ /* 0x000fe40003f65270 */
[----:B------:R-:W-:Y:S02]  /*4390*/  LOP3.LUT R29, R22, 0x800000, RZ, 0xfc, !PT ;  /* 0x00800000161d7812 */ /* 0x000fe400078efcff */
[----:B------:R-:W-:-:S02]  /*43a0*/  ISETP.NE.AND P1, PT, R20, RZ, PT ;  /* 0x000000ff1400720c */ /* 0x000fc40003f25270 */
[----:B------:R-:W-:Y:S02]  /*43b0*/  IADD3 R20, PT, PT, -R20, RZ, RZ ;  /* 0x000000ff14147210 */ /* 0x000fe40007ffe1ff */
[----:B------:R-:W-:Y:S02]  /*43c0*/  SHF.L.U32 R18, R29, R18, RZ ;  /* 0x000000121d127219 */ /* 0x000fe400000006ff */
[----:B------:R-:W-:Y:S02]  /*43d0*/  FSETP.NEU.FTZ.AND P0, PT, R24, R27, PT ;  /* 0x0000001b1800720b */ /* 0x000fe40003f1d000 */
[----:B------:R-:W-:Y:S02]  /*43e0*/  SEL R20, R20, RZ, P3 ;  /* 0x000000ff14147207 */ /* 0x000fe40001800000 */
[----:B------:R-:W-:Y:S02]  /*43f0*/  ISETP.NE.AND P1, PT, R18, RZ, P1 ;  /* 0x000000ff1200720c */ /* 0x000fe40000f25270 */
[----:B------:R-:W-:-:S02]  /*4400*/  SHF.R.U32.HI R29, RZ, R20, R29 ;  /* 0x00000014ff1d7219 */ /* 0x000fc4000001161d */
[----:B------:R-:W-:Y:S02]  /*4410*/  PLOP3.LUT P0, PT, P0, P1, PT, 0xf8, 0x8f ;  /* 0x00000000008f781c */ /* 0x000fe40000703f70 */
[----:B------:R-:W-:Y:S02]  /*4420*/  SHF.R.U32.HI R20, RZ, 0x1, R29 ;  /* 0x00000001ff147819 */ /* 0x000fe4000001161d */
[----:B------:R-:W-:-:S04]  /*4430*/  SEL R27, RZ, 0x1, !P0 ;  /* 0x00000001ff1b7807 */ /* 0x000fc80004000000 */
[----:B------:R-:W-:-:S04]  /*4440*/  LOP3.LUT R18, R27, 0x1, R20, 0xf8, !PT ;  /* 0x000000011b127812 */ /* 0x000fc800078ef814 */
[----:B------:R-:W-:-:S04]  /*4450*/  LOP3.LUT R29, R18, R29, RZ, 0xc0, !PT ;  /* 0x0000001d121d7212 */ /* 0x000fc800078ec0ff */
[----:B------:R-:W-:-:S04]  /*4460*/  IADD3 R29, PT, PT, R20, R29, RZ ;  /* 0x0000001d141d7210 */ /* 0x000fc80007ffe0ff */
[----:B------:R-:W-:Y:S01]  /*4470*/  LOP3.LUT R0, R29, R0, RZ, 0xfc, !PT ;  /* 0x000000001d007212 */ /* 0x000fe200078efcff */
[----:B------:R-:W-:Y:S06]  /*4480*/  BRA `(.L_x_110) ;  /* 0x0000000000107947 */ /* 0x000fec0003800000 */
.L_x_109:
[----:B------:R-:W-:-:S04]  /*4490*/  LOP3.LUT R0, R0, 0x80000000, RZ, 0xc0, !PT ;  /* 0x8000000000007812 */ /* 0x000fc800078ec0ff */
[----:B------:R-:W-:Y:S01]  /*44a0*/  LOP3.LUT R0, R0, 0x7f800000, RZ, 0xfc, !PT ;  /* 0x7f80000000007812 */ /* 0x000fe200078efcff */
[----:B------:R-:W-:Y:S06]  /*44b0*/  BRA `(.L_x_110) ;  /* 0x0000000000047947 */ /* 0x000fec0003800000 */
.L_x_108:
[----:B------:R-:W-:-:S07]  /*44c0*/  LEA R0, R22, R0, 0x17 ;  /* 0x0000000016007211 */ /* 0x000fce00078eb8ff */
.L_x_110:
[----:B------:R-:W-:Y:S05]  /*44d0*/  BSYNC.RECONVERGENT B1 ;  /* 0x0000000000017941 */ /* 0x000fea0003800200 */
.L_x_107:
[----:B------:R-:W-:Y:S05]  /*44e0*/  BRA `(.L_x_111) ;  /* 0x0000000000207947 */ /* 0x000fea0003800000 */
.L_x_106:
[----:B------:R-:W-:-:S04]  /*44f0*/  LOP3.LUT R0, R27, 0x80000000, R0, 0x48, !PT ;  /* 0x800000001b007812 */ /* 0x000fc800078e4800 */
[----:B------:R-:W-:Y:S01]  /*4500*/  LOP3.LUT R0, R0, 0x7f800000, RZ, 0xfc, !PT ;  /* 0x7f80000000007812 */ /* 0x000fe200078efcff */
[----:B------:R-:W-:Y:S06]  /*4510*/  BRA `(.L_x_111) ;  /* 0x0000000000147947 */ /* 0x000fec0003800000 */
.L_x_105:
[----:B------:R-:W-:Y:S01]  /*4520*/  LOP3.LUT R0, R27, 0x80000000, R0, 0x48, !PT ;  /* 0x800000001b007812 */ /* 0x000fe200078e4800 */
[----:B------:R-:W-:Y:S06]  /*4530*/  BRA `(.L_x_111) ;  /* 0x00000000000c7947 */ /* 0x000fec0003800000 */
.L_x_104:
[----:B------:R-:W0:Y:S01]  /*4540*/  MUFU.RSQ R0, -QNAN ;  /* 0xffc0000000007908 */ /* 0x000e220000001400 */
[----:B------:R-:W-:Y:S05]  /*4550*/  BRA `(.L_x_111) ;  /* 0x0000000000047947 */ /* 0x000fea0003800000 */
.L_x_103:
[----:B------:R-:W-:-:S07]  /*4560*/  FADD.FTZ R0, R0, R3 ;  /* 0x0000000300007221 */ /* 0x000fce0000010000 */
.L_x_111:
[----:B------:R-:W-:Y:S05]  /*4570*/  BSYNC.RECONVERGENT B0 ;  /* 0x0000000000007941 */ /* 0x000fea0003800200 */
.L_x_101:
[----:B------:R-:W-:Y:S01]  /*4580*/  HFMA2 R27, -RZ, RZ, 0, 0 ;  /* 0x00000000ff1b7431 */ /* 0x000fe200000001ff */
[----:B------:R-:W-:-:S04]  /*4590*/  MOV R26, R2 ;  /* 0x00000002001a7202 */ /* 0x000fc80000000f00 */
[----:B0-----:R-:W-:Y:S05]  /*45a0*/  RET.REL.NODEC R26 `(_Z14gpu_matrixNormPiS_i) ;  /* 0xffffffb81a947950 */ /* 0x001fea0003c3ffff */
.L_x_112:
[----:B------:R-:W-:-:S00]  /*45b0*/  BRA `(.L_x_112) ;  /* 0xfffffffc00fc7947 */ /* 0x000fc0000383ffff */
[----:B------:R-:W-:-:S00]  /*45c0*/  NOP ;  /* 0x0000000000007918 */ /* 0x000fc00000000000 */
        /* <DEDUP_REMOVED lines=11> */
.L_x_114:


//--------------------- .nv.shared.reserved.0     --------------------------
	.section	.nv.shared.reserved.0,"aw",@nobits
	.weak		__nv_reservedSMEM_offset_0_alias
	.size		__nv_reservedSMEM_offset_0_alias, 0, 64
	.other		__nv_reservedSMEM_offset_0_alias,@"STO_CUDA_RESERVED_SHARED STV_DEFAULT"
__nv_reservedSMEM_offset_0_alias:
	.zero		0
	.zero		64


//--------------------- .nv.constant0._Z14gpu_matrixNormPiS_i --------------------------
	.section	.nv.constant0._Z14gpu_matrixNormPiS_i,"a",@progbits
	.sectionflags	@""
	.align	4
.nv.constant0._Z14gpu_matrixNormPiS_i:
	.zero		916


//--------------------- SYMBOLS --------------------------

	.type		.nv.reservedSmem.offset0,@object
	.size		.nv.reservedSmem.offset0,0x4
